//
// Generated by NVIDIA NVVM Compiler
//
// Compiler Build ID: CL-36424714
// Cuda compilation tools, release 13.0, V13.0.88
// Based on NVVM 20.0.0
//

.version 9.0
.target sm_100
.address_size 64

	// .globl	_Z16reduceToDiagonalPdii

.visible .entry _Z16reduceToDiagonalPdii(
	.param .u64 .ptr .align 1 _Z16reduceToDiagonalPdii_param_0,
	.param .u32 _Z16reduceToDiagonalPdii_param_1,
	.param .u32 _Z16reduceToDiagonalPdii_param_2
)
{
	.reg .pred 	%p<9>;
	.reg .b32 	%r<42>;
	.reg .b64 	%rd<16>;
	.reg .b64 	%fd<24>;

	ld.param.u64 	%rd3, [_Z16reduceToDiagonalPdii_param_0];
	ld.param.u32 	%r24, [_Z16reduceToDiagonalPdii_param_1];
	ld.param.u32 	%r25, [_Z16reduceToDiagonalPdii_param_2];
	cvta.to.global.u64 	%rd1, %rd3;
	mov.u32 	%r26, %ctaid.x;
	mov.u32 	%r27, %ntid.x;
	mov.u32 	%r28, %tid.x;
	mad.lo.s32 	%r1, %r26, %r27, %r28;
	bar.sync 	0;
	setp.ge.s32 	%p1, %r1, %r24;
	setp.eq.s32 	%p2, %r1, %r25;
	or.pred  	%p3, %p1, %p2;
	@%p3 bra 	$L__BB0_9;
	mul.lo.s32 	%r29, %r1, %r24;
	shl.b32 	%r2, %r29, 1;
	add.s32 	%r30, %r2, %r25;
	mul.wide.s32 	%rd4, %r30, 8;
	add.s64 	%rd5, %rd1, %rd4;
	ld.global.f64 	%fd2, [%rd5];
	mul.lo.s32 	%r31, %r25, %r24;
	shl.b32 	%r3, %r31, 1;
	add.s32 	%r32, %r3, %r25;
	mul.wide.s32 	%rd6, %r32, 8;
	add.s64 	%rd7, %rd1, %rd6;
	ld.global.f64 	%fd3, [%rd7];
	div.rn.f64 	%fd1, %fd2, %fd3;
	setp.lt.s32 	%p4, %r24, 1;
	@%p4 bra 	$L__BB0_8;
	shl.b32 	%r34, %r24, 1;
	max.s32 	%r4, %r34, 1;
	and.b32  	%r5, %r4, 3;
	setp.lt.s32 	%p5, %r34, 4;
	mov.b32 	%r38, 0;
	@%p5 bra 	$L__BB0_5;
	and.b32  	%r38, %r4, 2147483644;
	neg.s32 	%r37, %r38;
	add.s64 	%rd2, %rd1, 16;
	mov.u32 	%r35, %r2;
	mov.u32 	%r36, %r3;
$L__BB0_4:
	mul.wide.s32 	%rd8, %r36, 8;
	add.s64 	%rd9, %rd2, %rd8;
	mul.wide.s32 	%rd10, %r35, 8;
	add.s64 	%rd11, %rd2, %rd10;
	ld.global.f64 	%fd4, [%rd9+-16];
	mul.f64 	%fd5, %fd1, %fd4;
	ld.global.f64 	%fd6, [%rd11+-16];
	sub.f64 	%fd7, %fd6, %fd5;
	st.global.f64 	[%rd11+-16], %fd7;
	ld.global.f64 	%fd8, [%rd9+-8];
	mul.f64 	%fd9, %fd1, %fd8;
	ld.global.f64 	%fd10, [%rd11+-8];
	sub.f64 	%fd11, %fd10, %fd9;
	st.global.f64 	[%rd11+-8], %fd11;
	ld.global.f64 	%fd12, [%rd9];
	mul.f64 	%fd13, %fd1, %fd12;
	ld.global.f64 	%fd14, [%rd11];
	sub.f64 	%fd15, %fd14, %fd13;
	st.global.f64 	[%rd11], %fd15;
	ld.global.f64 	%fd16, [%rd9+8];
	mul.f64 	%fd17, %fd1, %fd16;
	ld.global.f64 	%fd18, [%rd11+8];
	sub.f64 	%fd19, %fd18, %fd17;
	st.global.f64 	[%rd11+8], %fd19;
	add.s32 	%r37, %r37, 4;
	add.s32 	%r36, %r36, 4;
	add.s32 	%r35, %r35, 4;
	setp.ne.s32 	%p6, %r37, 0;
	@%p6 bra 	$L__BB0_4;
$L__BB0_5:
	setp.eq.s32 	%p7, %r5, 0;
	@%p7 bra 	$L__BB0_8;
	add.s32 	%r41, %r38, %r2;
	add.s32 	%r40, %r38, %r3;
	neg.s32 	%r39, %r5;
$L__BB0_7:
	.pragma "nounroll";
	mul.wide.s32 	%rd12, %r41, 8;
	add.s64 	%rd13, %rd1, %rd12;
	mul.wide.s32 	%rd14, %r40, 8;
	add.s64 	%rd15, %rd1, %rd14;
	ld.global.f64 	%fd20, [%rd15];
	mul.f64 	%fd21, %fd1, %fd20;
	ld.global.f64 	%fd22, [%rd13];
	sub.f64 	%fd23, %fd22, %fd21;
	st.global.f64 	[%rd13], %fd23;
	add.s32 	%r41, %r41, 1;
	add.s32 	%r40, %r40, 1;
	add.s32 	%r39, %r39, 1;
	setp.ne.s32 	%p8, %r39, 0;
	@%p8 bra 	$L__BB0_7;
$L__BB0_8:
	bar.sync 	0;
$L__BB0_9:
	ret;

}
	// .globl	_Z12reduceToUnitPdi
.visible .entry _Z12reduceToUnitPdi(
	.param .u64 .ptr .align 1 _Z12reduceToUnitPdi_param_0,
	.param .u32 _Z12reduceToUnitPdi_param_1
)
{
	.reg .pred 	%p<7>;
	.reg .b32 	%r<31>;
	.reg .b64 	%rd<10>;
	.reg .b64 	%fd<12>;

	ld.param.u64 	%rd3, [_Z12reduceToUnitPdi_param_0];
	ld.param.u32 	%r18, [_Z12reduceToUnitPdi_param_1];
	cvta.to.global.u64 	%rd1, %rd3;
	mov.u32 	%r19, %ctaid.x;
	mov.u32 	%r20, %ntid.x;
	mov.u32 	%r21, %tid.x;
	mad.lo.s32 	%r1, %r19, %r20, %r21;
	bar.sync 	0;
	setp.ge.s32 	%p1, %r1, %r18;
	@%p1 bra 	$L__BB1_9;
	mul.lo.s32 	%r22, %r1, %r18;
	shl.b32 	%r2, %r22, 1;
	add.s32 	%r23, %r2, %r1;
	mul.wide.s32 	%rd4, %r23, 8;
	add.s64 	%rd5, %rd1, %rd4;
	ld.global.f64 	%fd1, [%rd5];
	setp.lt.s32 	%p2, %r18, 1;
	@%p2 bra 	$L__BB1_8;
	shl.b32 	%r25, %r18, 1;
	max.s32 	%r3, %r25, 1;
	and.b32  	%r4, %r3, 3;
	setp.lt.s32 	%p3, %r25, 4;
	mov.b32 	%r28, 0;
	@%p3 bra 	$L__BB1_5;
	and.b32  	%r28, %r3, 2147483644;
	neg.s32 	%r27, %r28;
	add.s64 	%rd2, %rd1, 16;
	mov.u32 	%r26, %r2;
$L__BB1_4:
	mul.wide.s32 	%rd6, %r26, 8;
	add.s64 	%rd7, %rd2, %rd6;
	ld.global.f64 	%fd2, [%rd7+-16];
	div.rn.f64 	%fd3, %fd2, %fd1;
	st.global.f64 	[%rd7+-16], %fd3;
	ld.global.f64 	%fd4, [%rd7+-8];
	div.rn.f64 	%fd5, %fd4, %fd1;
	st.global.f64 	[%rd7+-8], %fd5;
	ld.global.f64 	%fd6, [%rd7];
	div.rn.f64 	%fd7, %fd6, %fd1;
	st.global.f64 	[%rd7], %fd7;
	ld.global.f64 	%fd8, [%rd7+8];
	div.rn.f64 	%fd9, %fd8, %fd1;
	st.global.f64 	[%rd7+8], %fd9;
	add.s32 	%r27, %r27, 4;
	add.s32 	%r26, %r26, 4;
	setp.ne.s32 	%p4, %r27, 0;
	@%p4 bra 	$L__BB1_4;
$L__BB1_5:
	setp.eq.s32 	%p5, %r4, 0;
	@%p5 bra 	$L__BB1_8;
	add.s32 	%r30, %r28, %r2;
	neg.s32 	%r29, %r4;
$L__BB1_7:
	.pragma "nounroll";
	mul.wide.s32 	%rd8, %r30, 8;
	add.s64 	%rd9, %rd1, %rd8;
	ld.global.f64 	%fd10, [%rd9];
	div.rn.f64 	%fd11, %fd10, %fd1;
	st.global.f64 	[%rd9], %fd11;
	add.s32 	%r30, %r30, 1;
	add.s32 	%r29, %r29, 1;
	setp.ne.s32 	%p6, %r29, 0;
	@%p6 bra 	$L__BB1_7;
$L__BB1_8:
	bar.sync 	0;
$L__BB1_9:
	ret;

}


// ===== COMPILED SASS (sm_100) =====

	.target	sm_100

	.elftype	@"ET_EXEC"


//--------------------- .note.nv.tkinfo           --------------------------
	.section	.note.nv.tkinfo,"",@"SHT_NOTE"
	.sectionflags	@"SHF_NOTE_NV_TKINFO"
	.tkinfo
        /*0018*/ 	.word	0x00000002
        /*0030*/ 	.string	""
        /*0030*/ 	.string	"ptxas"
        /*0030*/ 	.string	"Cuda compilation tools, release 13.0, V13.0.88"
        /*0030*/ 	.string	"Build cuda_13.0.r13.0/compiler.36424714_0"
        /*0030*/ 	.string	"-arch sm_100 -m 64 "



//--------------------- .note.nv.cuinfo           --------------------------
	.section	.note.nv.cuinfo,"",@"SHT_NOTE"
	.sectionflags	@"SHF_NOTE_NV_CUINFO"
        /*0018*/ 	.short	0x0002
        /*001a*/ 	.short	0x0064
        /*001c*/ 	.short	0x0082
	.zero		2


//--------------------- .nv.info                  --------------------------
	.section	.nv.info,"",@"SHT_CUDA_INFO"
	.align	4


	//----- nvinfo : EIATTR_REGCOUNT
	.align		4
        /*0000*/ 	.byte	0x04, 0x2f
        /*0002*/ 	.short	(.L_1 - .L_0)
	.align		4
.L_0:
        /*0004*/ 	.word	index@(_Z16reduceToDiagonalPdii)
        /*0008*/ 	.word	0x0000001e


	//----- nvinfo : EIATTR_FRAME_SIZE
	.align		4
.L_1:
        /*000c*/ 	.byte	0x04, 0x11
        /*000e*/ 	.short	(.L_3 - .L_2)
	.align		4
.L_2:
        /*0010*/ 	.word	index@($__internal_1_$__cuda_sm20_div_rn_f64_full)
        /*0014*/ 	.word	0x00000000


	//----- nvinfo : EIATTR_FRAME_SIZE
	.align		4
.L_3:
        /*0018*/ 	.byte	0x04, 0x11
        /*001a*/ 	.short	(.L_5 - .L_4)
	.align		4
.L_4:
        /*001c*/ 	.word	index@(_Z16reduceToDiagonalPdii)
        /*0020*/ 	.word	0x00000000


	//----- nvinfo : EIATTR_REGCOUNT
	.align		4
.L_5:
        /*0024*/ 	.byte	0x04, 0x2f
        /*0026*/ 	.short	(.L_7 - .L_6)
	.align		4
.L_6:
        /*0028*/ 	.word	index@(_Z12reduceToUnitPdi)
        /*002c*/ 	.word	0x0000001e


	//----- nvinfo : EIATTR_FRAME_SIZE
	.align		4
.L_7:
        /*0030*/ 	.byte	0x04, 0x11
        /*0032*/ 	.short	(.L_9 - .L_8)
	.align		4
.L_8:
        /*0034*/ 	.word	index@($__internal_0_$__cuda_sm20_div_rn_f64_full)
        /*0038*/ 	.word	0x00000000


	//----- nvinfo : EIATTR_FRAME_SIZE
	.align		4
.L_9:
        /*003c*/ 	.byte	0x04, 0x11
        /*003e*/ 	.short	(.L_11 - .L_10)
	.align		4
.L_10:
        /*0040*/ 	.word	index@(_Z12reduceToUnitPdi)
        /*0044*/ 	.word	0x00000000


	//----- nvinfo : EIATTR_MIN_STACK_SIZE
	.align		4
.L_11:
        /*0048*/ 	.byte	0x04, 0x12
        /*004a*/ 	.short	(.L_13 - .L_12)
	.align		4
.L_12:
        /*004c*/ 	.word	index@(_Z12reduceToUnitPdi)
        /*0050*/ 	.word	0x00000000


	//----- nvinfo : EIATTR_MIN_STACK_SIZE
	.align		4
.L_13:
        /*0054*/ 	.byte	0x04, 0x12
        /*0056*/ 	.short	(.L_15 - .L_14)
	.align		4
.L_14:
        /*0058*/ 	.word	index@(_Z16reduceToDiagonalPdii)
        /*005c*/ 	.word	0x00000000
.L_15:


//--------------------- .nv.compat                --------------------------
	.section	.nv.compat,"",@"SHT_CUDA_COMPAT_INFO"
	.align	4
        /*0000*/ 	.byte	0x02, 0x09, 0x00, 0x00, 0x02, 0x02, 0x01, 0x00, 0x02, 0x05, 0x05, 0x00, 0x03, 0x07, 0x01, 0x01
        /*0010*/ 	.byte	0x02, 0x03, 0x00, 0x00, 0x02, 0x06, 0x01, 0x00, 0x04, 0x0b, 0x08, 0x00, 0x01, 0x00, 0x00, 0x00
        /*0020*/ 	.byte	0x00, 0x00, 0x00, 0x00


//--------------------- .nv.info._Z12reduceToUnitPdi --------------------------
	.section	.nv.info._Z12reduceToUnitPdi,"",@"SHT_CUDA_INFO"
	.sectionflags	@""
	.align	4


	//----- nvinfo : EIATTR_CUDA_API_VERSION
	.align		4
        /*0000*/ 	.byte	0x04, 0x37
        /*0002*/ 	.short	(.L_17 - .L_16)
.L_16:
        /*0004*/ 	.word	0x00000082


	//----- nvinfo : EIATTR_KPARAM_INFO
	.align		4
.L_17:
        /*0008*/ 	.byte	0x04, 0x17
        /*000a*/ 	.short	(.L_19 - .L_18)
.L_18:
        /*000c*/ 	.word	0x00000000
        /*0010*/ 	.short	0x0001
        /*0012*/ 	.short	0x0008
        /*0014*/ 	.byte	0x00, 0xf0, 0x11, 0x00


	//----- nvinfo : EIATTR_KPARAM_INFO
	.align		4
.L_19:
        /*0018*/ 	.byte	0x04, 0x17
        /*001a*/ 	.short	(.L_21 - .L_20)
.L_20:
        /*001c*/ 	.word	0x00000000
        /*0020*/ 	.short	0x0000
        /*0022*/ 	.short	0x0000
        /*0024*/ 	.byte	0x00, 0xf5, 0x21, 0x00


	//----- nvinfo : EIATTR_SPARSE_MMA_MASK
	.align		4
.L_21:
        /*0028*/ 	.byte	0x03, 0x50
        /*002a*/ 	.short	0x0000


	//----- nvinfo : EIATTR_MAXREG_COUNT
	.align		4
        /*002c*/ 	.byte	0x03, 0x1b
        /*002e*/ 	.short	0x00ff


	//----- nvinfo : EIATTR_NUM_BARRIERS
	.align		4
        /*0030*/ 	.byte	0x02, 0x4c
        /*0032*/ 	.byte	0x01
	.zero		1


	//----- nvinfo : EIATTR_MERCURY_ISA_VERSION
	.align		4
        /*0034*/ 	.byte	0x03, 0x5f
        /*0036*/ 	.short	0x0101


	//----- nvinfo : EIATTR_VRC_CTA_INIT_COUNT
	.align		4
        /*0038*/ 	.byte	0x02, 0x4a
	.zero		1
	.zero		1


	//----- nvinfo : EIATTR_EXIT_INSTR_OFFSETS
	.align		4
        /*003c*/ 	.byte	0x04, 0x1c
        /*003e*/ 	.short	(.L_23 - .L_22)


	//   ....[0]....
.L_22:
        /*0040*/ 	.word	0x00000080


	//   ....[1]....
        /*0044*/ 	.word	0x00000a50


	//----- nvinfo : EIATTR_CRS_STACK_SIZE
	.align		4
.L_23:
        /*0048*/ 	.byte	0x04, 0x1e
        /*004a*/ 	.short	(.L_25 - .L_24)
.L_24:
        /*004c*/ 	.word	0x00000000


	//----- nvinfo : EIATTR_CBANK_PARAM_SIZE
	.align		4
.L_25:
        /*0050*/ 	.byte	0x03, 0x19
        /*0052*/ 	.short	0x000c


	//----- nvinfo : EIATTR_PARAM_CBANK
	.align		4
        /*0054*/ 	.byte	0x04, 0x0a
        /*0056*/ 	.short	(.L_27 - .L_26)
	.align		4
.L_26:
        /*0058*/ 	.word	index@(.nv.constant0._Z12reduceToUnitPdi)
        /*005c*/ 	.short	0x0380
        /*005e*/ 	.short	0x000c


	//----- nvinfo : EIATTR_SW_WAR
	.align		4
.L_27:
        /*0060*/ 	.byte	0x04, 0x36
        /*0062*/ 	.short	(.L_29 - .L_28)
.L_28:
        /*0064*/ 	.word	0x00000008
.L_29:


//--------------------- .nv.info._Z16reduceToDiagonalPdii --------------------------
	.section	.nv.info._Z16reduceToDiagonalPdii,"",@"SHT_CUDA_INFO"
	.sectionflags	@""
	.align	4


	//----- nvinfo : EIATTR_CUDA_API_VERSION
	.align		4
        /*0000*/ 	.byte	0x04, 0x37
        /*0002*/ 	.short	(.L_31 - .L_30)
.L_30:
        /*0004*/ 	.word	0x00000082


	//----- nvinfo : EIATTR_KPARAM_INFO
	.align		4
.L_31:
        /*0008*/ 	.byte	0x04, 0x17
        /*000a*/ 	.short	(.L_33 - .L_32)
.L_32:
        /*000c*/ 	.word	0x00000000
        /*0010*/ 	.short	0x0002
        /*0012*/ 	.short	0x000c
        /*0014*/ 	.byte	0x00, 0xf0, 0x11, 0x00


	//----- nvinfo : EIATTR_KPARAM_INFO
	.align		4
.L_33:
        /*0018*/ 	.byte	0x04, 0x17
        /*001a*/ 	.short	(.L_35 - .L_34)
.L_34:
        /*001c*/ 	.word	0x00000000
        /*0020*/ 	.short	0x0001
        /*0022*/ 	.short	0x0008
        /*0024*/ 	.byte	0x00, 0xf0, 0x11, 0x00


	//----- nvinfo : EIATTR_KPARAM_INFO
	.align		4
.L_35:
        /*0028*/ 	.byte	0x04, 0x17
        /*002a*/ 	.short	(.L_37 - .L_36)
.L_36:
        /*002c*/ 	.word	0x00000000
        /*0030*/ 	.short	0x0000
        /*0032*/ 	.short	0x0000
        /*0034*/ 	.byte	0x00, 0xf5, 0x21, 0x00


	//----- nvinfo : EIATTR_SPARSE_MMA_MASK
	.align		4
.L_37:
        /*0038*/ 	.byte	0x03, 0x50
        /*003a*/ 	.short	0x0000


	//----- nvinfo : EIATTR_MAXREG_COUNT
	.align		4
        /*003c*/ 	.byte	0x03, 0x1b
        /*003e*/ 	.short	0x00ff


	//----- nvinfo : EIATTR_NUM_BARRIERS
	.align		4
        /*0040*/ 	.byte	0x02, 0x4c
        /*0042*/ 	.byte	0x01
	.zero		1


	//----- nvinfo : EIATTR_MERCURY_ISA_VERSION
	.align		4
        /*0044*/ 	.byte	0x03, 0x5f
        /*0046*/ 	.short	0x0101


	//----- nvinfo : EIATTR_VRC_CTA_INIT_COUNT
	.align		4
        /*0048*/ 	.byte	0x02, 0x4a
	.zero		1
	.zero		1


	//----- nvinfo : EIATTR_EXIT_INSTR_OFFSETS
	.align		4
        /*004c*/ 	.byte	0x04, 0x1c
        /*004e*/ 	.short	(.L_39 - .L_38)


	//   ....[0]....
.L_38:
        /*0050*/ 	.word	0x00000090


	//   ....[1]....
        /*0054*/ 	.word	0x00000ed0


	//----- nvinfo : EIATTR_CRS_STACK_SIZE
	.align		4
.L_39:
        /*0058*/ 	.byte	0x04, 0x1e
        /*005a*/ 	.short	(.L_41 - .L_40)
.L_40:
        /*005c*/ 	.word	0x00000000


	//----- nvinfo : EIATTR_CBANK_PARAM_SIZE
	.align		4
.L_41:
        /*0060*/ 	.byte	0x03, 0x19
        /*0062*/ 	.short	0x0010


	//----- nvinfo : EIATTR_PARAM_CBANK
	.align		4
        /*0064*/ 	.byte	0x04, 0x0a
        /*0066*/ 	.short	(.L_43 - .L_42)
	.align		4
.L_42:
        /*0068*/ 	.word	index@(.nv.constant0._Z16reduceToDiagonalPdii)
        /*006c*/ 	.short	0x0380
        /*006e*/ 	.short	0x0010


	//----- nvinfo : EIATTR_SW_WAR
	.align		4
.L_43:
        /*0070*/ 	.byte	0x04, 0x36
        /*0072*/ 	.short	(.L_45 - .L_44)
.L_44:
        /*0074*/ 	.word	0x00000008
.L_45:


//--------------------- .nv.callgraph             --------------------------
	.section	.nv.callgraph,"",@"SHT_CUDA_CALLGRAPH"
	.align	4
	.sectionentsize	8
	.align		4
        /*0000*/ 	.word	0x00000000
	.align		4
        /*0004*/ 	.word	0xffffffff
	.align		4
        /*0008*/ 	.word	0x00000000
	.align		4
        /*000c*/ 	.word	0xfffffffe
	.align		4
        /*0010*/ 	.word	0x00000000
	.align		4
        /*0014*/ 	.word	0xfffffffd
	.align		4
        /*0018*/ 	.word	0x00000000
	.align		4
        /*001c*/ 	.word	0xfffffffc


//--------------------- .text._Z12reduceToUnitPdi --------------------------
	.section	.text._Z12reduceToUnitPdi,"ax",@progbits
	.align	128
        .global         _Z12reduceToUnitPdi
        .type           _Z12reduceToUnitPdi,@function
        .size           _Z12reduceToUnitPdi,(.L_x_35 - _Z12reduceToUnitPdi)
        .other          _Z12reduceToUnitPdi,@"STO_CUDA_ENTRY STV_DEFAULT"
_Z12reduceToUnitPdi:
.text._Z12reduceToUnitPdi:
[----:B------:R-:W-:Y:S01]  /*0000*/  LDC R1, c[0x0][0x37c] ;  /* 0x0000df00ff017b82 */ /* 0x000fe20000000800 */
[----:B------:R-:W0:Y:S07]  /*0010*/  S2R R3, SR_TID.X ;  /* 0x0000000000037919 */ /* 0x000e2e0000002100 */
[----:B------:R-:W0:Y:S01]  /*0020*/  S2UR UR4, SR_CTAID.X ;  /* 0x00000000000479c3 */ /* 0x000e220000002500 */
[----:B------:R-:W1:Y:S07]  /*0030*/  LDCU UR12, c[0x0][0x388] ;  /* 0x00007100ff0c77ac */ /* 0x000e6e0008000800 */
[----:B------:R-:W0:Y:S02]  /*0040*/  LDC R0, c[0x0][0x360] ;  /* 0x0000d800ff007b82 */ /* 0x000e240000000800 */
[----:B0-----:R-:W-:-:S06]  /*0050*/  IMAD R0, R0, UR4, R3 ;  /* 0x0000000400007c24 */ /* 0x001fcc000f8e0203 */
[----:B------:R-:W-:Y:S01]  /*0060*/  BAR.SYNC.DEFER_BLOCKING 0x0 ;  /* 0x0000000000007b1d */ /* 0x000fe20000010000 */
[----:B-1----:R-:W-:-:S13]  /*0070*/  ISETP.GE.AND P0, PT, R0, UR12, PT ;  /* 0x0000000c00007c0c */ /* 0x002fda000bf06270 */
[----:B------:R-:W-:Y:S05]  /*0080*/  @P0 EXIT ;  /* 0x000000000000094d */ /* 0x000fea0003800000 */
[----:B------:R-:W0:Y:S01]  /*0090*/  LDC.64 R18, c[0x0][0x380] ;  /* 0x0000e000ff127b82 */ /* 0x000e220000000a00 */
[----:B------:R-:W-:Y:S01]  /*00a0*/  IMAD R27, R0, UR12, RZ ;  /* 0x0000000c001b7c24 */ /* 0x000fe2000f8e02ff */
[----:B------:R-:W-:-:S03]  /*00b0*/  UISETP.GE.AND UP0, UPT, UR12, 0x1, UPT ;  /* 0x000000010c00788c */ /* 0x000fc6000bf06270 */
[----:B------:R-:W-:-:S04]  /*00c0*/  IMAD.SHL.U32 R27, R27, 0x2, RZ ;  /* 0x000000021b1b7824 */ /* 0x000fc800078e00ff */
[----:B------:R-:W-:-:S04]  /*00d0*/  IMAD.IADD R3, R0, 0x1, R27 ;  /* 0x0000000100037824 */ /* 0x000fc800078e021b */
[----:B0-----:R-:W-:Y:S01]  /*00e0*/  IMAD.WIDE R18, R3, 0x8, R18 ;  /* 0x0000000803127825 */ /* 0x001fe200078e0212 */
[----:B------:R-:W-:Y:S06]  /*00f0*/  BRA.U !UP0, `(.L_x_0) ;  /* 0x0000000908507547 */ /* 0x000fec000b800000 */
[----:B------:R-:W0:Y:S02]  /*0100*/  LDCU.64 UR10, c[0x0][0x358] ;  /* 0x00006b00ff0a77ac */ /* 0x000e240008000a00 */
[----:B0-----:R-:W5:Y:S01]  /*0110*/  LDG.E.64 R18, desc[UR10][R18.64] ;  /* 0x0000000a12127981 */ /* 0x001f62000c1e1b00 */
[----:B------:R-:W-:-:S04]  /*0120*/  USHF.L.U32 UR4, UR12, 0x1, URZ ;  /* 0x000000010c047899 */ /* 0x000fc800080006ff */
[----:B------:R-:W-:-:S04]  /*0130*/  UISETP.LT.AND UP0, UPT, UR4, 0x1, UPT ;  /* 0x000000010400788c */ /* 0x000fc8000bf01270 */
[----:B------:R-:W-:Y:S02]  /*0140*/  USEL UR5, UR4, 0x1, !UP0 ;  /* 0x0000000104057887 */ /* 0x000fe4000c000000 */
[----:B------:R-:W-:Y:S02]  /*0150*/  UISETP.GE.AND UP0, UPT, UR4, 0x4, UPT ;  /* 0x000000040400788c */ /* 0x000fe4000bf06270 */
[----:B------:R-:W-:Y:S01]  /*0160*/  ULOP3.LUT UR8, UR5, 0x3, URZ, 0xc0, !UPT ;  /* 0x0000000305087892 */ /* 0x000fe2000f8ec0ff */
[----:B------:R-:W-:-:S06]  /*0170*/  UMOV UR4, URZ ;  /* 0x000000ff00047c82 */ /* 0x000fcc0008000000 */
[----:B------:R-:W-:Y:S05]  /*0180*/  BRA.U !UP0, `(.L_x_1) ;  /* 0x0000000508a47547 */ /* 0x000fea000b800000 */
[----:B------:R-:W0:Y:S01]  /*0190*/  LDCU.64 UR6, c[0x0][0x380] ;  /* 0x00007000ff0677ac */ /* 0x000e220008000a00 */
[----:B------:R-:W-:Y:S01]  /*01a0*/  IMAD.MOV.U32 R16, RZ, RZ, R27 ;  /* 0x000000ffff107224 */ /* 0x000fe200078e001b */
[----:B------:R-:W-:-:S04]  /*01b0*/  ULOP3.LUT UR4, UR5, 0x7ffffffc, URZ, 0xc0, !UPT ;  /* 0x7ffffffc05047892 */ /* 0x000fc8000f8ec0ff */
[----:B------:R-:W-:Y:S02]  /*01c0*/  UIADD3 UR9, UPT, UPT, -UR4, URZ, URZ ;  /* 0x000000ff04097290 */ /* 0x000fe4000fffe1ff */
[----:B0-----:R-:W-:-:S04]  /*01d0*/  UIADD3 UR5, UP0, UPT, UR6, 0x10, URZ ;  /* 0x0000001006057890 */ /* 0x001fc8000ff1e0ff */
[----:B------:R-:W-:-:S12]  /*01e0*/  UIADD3.X UR6, UPT, UPT, URZ, UR7, URZ, UP0, !UPT ;  /* 0x00000007ff067290 */ /* 0x000fd800087fe4ff */
.L_x_10:
[----:B0-----:R-:W-:Y:S02]  /*01f0*/  IMAD.U32 R14, RZ, RZ, UR5 ;  /* 0x00000005ff0e7e24 */ /* 0x001fe4000f8e00ff */
[----:B------:R-:W-:Y:S02]  /*0200*/  IMAD.U32 R15, RZ, RZ, UR6 ;  /* 0x00000006ff0f7e24 */ /* 0x000fe4000f8e00ff */
[----:B------:R-:W-:-:S05]  /*0210*/  IMAD.WIDE R14, R16, 0x8, R14 ;  /* 0x00000008100e7825 */ /* 0x000fca00078e020e */
[----:B------:R-:W2:Y:S01]  /*0220*/  LDG.E.64 R8, desc[UR10][R14.64+-0x10] ;  /* 0xfffff00a0e087981 */ /* 0x000ea2000c1e1b00 */
[----:B-----5:R-:W0:Y:S01]  /*0230*/  MUFU.RCP64H R3, R19 ;  /* 0x0000001300037308 */ /* 0x020e220000001800 */
[----:B------:R-:W-:Y:S01]  /*0240*/  IMAD.MOV.U32 R2, RZ, RZ, 0x1 ;  /* 0x00000001ff027424 */ /* 0x000fe200078e00ff */
[----:B------:R-:W-:Y:S01]  /*0250*/  UIADD3 UR9, UPT, UPT, UR9, 0x4, URZ ;  /* 0x0000000409097890 */ /* 0x000fe2000fffe0ff */
[----:B------:R-:W-:Y:S03]  /*0260*/  BSSY.RECONVERGENT B0, `(.L_x_2) ;  /* 0x0000014000007945 */ /* 0x000fe60003800200 */
[----:B------:R-:W-:Y:S01]  /*0270*/  UISETP.NE.AND UP0, UPT, UR9, URZ, UPT ;  /* 0x000000ff0900728c */ /* 0x000fe2000bf05270 */
[----:B0-----:R-:W-:-:S08]  /*0280*/  DFMA R4, -R18, R2, 1 ;  /* 0x3ff000001204742b */ /* 0x001fd00000000102 */
[----:B------:R-:W-:-:S08]  /*0290*/  DFMA R4, R4, R4, R4 ;  /* 0x000000040404722b */ /* 0x000fd00000000004 */
[----:B------:R-:W-:-:S08]  /*02a0*/  DFMA R4, R2, R4, R2 ;  /* 0x000000040204722b */ /* 0x000fd00000000002 */
[----:B------:R-:W-:-:S08]  /*02b0*/  DFMA R2, -R18, R4, 1 ;  /* 0x3ff000001202742b */ /* 0x000fd00000000104 */
[----:B------:R-:W-:-:S08]  /*02c0*/  DFMA R2, R4, R2, R4 ;  /* 0x000000020402722b */ /* 0x000fd00000000004 */
[----:B--2---:R-:W-:Y:S01]  /*02d0*/  DMUL R4, R8, R2 ;  /* 0x0000000208047228 */ /* 0x004fe20000000000 */
[----:B------:R-:W-:-:S07]  /*02e0*/  FSETP.GEU.AND P1, PT, |R9|, 6.5827683646048100446e-37, PT ;  /* 0x036000000900780b */ /* 0x000fce0003f2e200 */
[----:B------:R-:W-:-:S08]  /*02f0*/  DFMA R6, -R18, R4, R8 ;  /* 0x000000041206722b */ /* 0x000fd00000000108 */
[----:B------:R-:W-:-:S10]  /*0300*/  DFMA R2, R2, R6, R4 ;  /* 0x000000060202722b */ /* 0x000fd40000000004 */
[----:B------:R-:W-:-:S05]  /*0310*/  FFMA R0, RZ, R19, R3 ;  /* 0x00000013ff007223 */ /* 0x000fca0000000003 */
[----:B------:R-:W-:-:S13]  /*0320*/  FSETP.GT.AND P0, PT, |R0|, 1.469367938527859385e-39, PT ;  /* 0x001000000000780b */ /* 0x000fda0003f04200 */
[----:B------:R-:W-:Y:S05]  /*0330*/  @P0 BRA P1, `(.L_x_3) ;  /* 0x0000000000180947 */ /* 0x000fea0000800000 */
[----:B------:R-:W-:Y:S01]  /*0340*/  IMAD.MOV.U32 R10, RZ, RZ, R18 ;  /* 0x000000ffff0a7224 */ /* 0x000fe200078e0012 */
[----:B------:R-:W-:Y:S01]  /*0350*/  MOV R0, 0x380 ;  /* 0x0000038000007802 */ /* 0x000fe20000000f00 */
[----:B------:R-:W-:-:S07]  /*0360*/  IMAD.MOV.U32 R11, RZ, RZ, R19 ;  /* 0x000000ffff0b7224 */ /* 0x000fce00078e0013 */
[----:B------:R-:W-:Y:S05]  /*0370*/  CALL.REL.NOINC `($__internal_0_$__cuda_sm20_div_rn_f64_full) ;  /* 0x0000000400b87944 */ /* 0x000fea0003c00000 */
[----:B------:R-:W-:Y:S01]  /*0380*/  IMAD.MOV.U32 R2, RZ, RZ, R4 ;  /* 0x000000ffff027224 */ /* 0x000fe200078e0004 */
[----:B------:R-:W-:-:S07]  /*0390*/  MOV R3, R5 ;  /* 0x0000000500037202 */ /* 0x000fce0000000f00 */
.L_x_3:
[----:B------:R-:W-:Y:S05]  /*03a0*/  BSYNC.RECONVERGENT B0 ;  /* 0x0000000000007941 */ /* 0x000fea0003800200 */
.L_x_2:
[----:B------:R-:W2:Y:S01]  /*03b0*/  LDG.E.64 R8, desc[UR10][R14.64+-0x8] ;  /* 0xfffff80a0e087981 */ /* 0x000ea2000c1e1b00 */
[----:B------:R-:W0:Y:S01]  /*03c0*/  MUFU.RCP64H R5, R19 ;  /* 0x0000001300057308 */ /* 0x000e220000001800 */
[----:B------:R-:W-:Y:S01]  /*03d0*/  IMAD.MOV.U32 R4, RZ, RZ, 0x1 ;  /* 0x00000001ff047424 */ /* 0x000fe200078e00ff */
[----:B------:R-:W-:Y:S01]  /*03e0*/  BSSY.RECONVERGENT B0, `(.L_x_4) ;  /* 0x0000012000007945 */ /* 0x000fe20003800200 */
[----:B------:R1:W-:Y:S04]  /*03f0*/  STG.E.64 desc[UR10][R14.64+-0x10], R2 ;  /* 0xfffff0020e007986 */ /* 0x0003e8000c101b0a */
        /* <DEDUP_REMOVED lines=11> */
[----:B-1----:R-:W-:Y:S05]  /*04b0*/  @P0 BRA P1, `(.L_x_5) ;  /* 0x0000000000100947 */ /* 0x002fea0000800000 */
[----:B------:R-:W-:Y:S01]  /*04c0*/  IMAD.MOV.U32 R10, RZ, RZ, R18 ;  /* 0x000000ffff0a7224 */ /* 0x000fe200078e0012 */
[----:B------:R-:W-:Y:S01]  /*04d0*/  MOV R0, 0x500 ;  /* 0x0000050000007802 */ /* 0x000fe20000000f00 */
[----:B------:R-:W-:-:S07]  /*04e0*/  IMAD.MOV.U32 R11, RZ, RZ, R19 ;  /* 0x000000ffff0b7224 */ /* 0x000fce00078e0013 */
[----:B------:R-:W-:Y:S05]  /*04f0*/  CALL.REL.NOINC `($__internal_0_$__cuda_sm20_div_rn_f64_full) ;  /* 0x0000000400587944 */ /* 0x000fea0003c00000 */
.L_x_5:
[----:B------:R-:W-:Y:S05]  /*0500*/  BSYNC.RECONVERGENT B0 ;  /* 0x0000000000007941 */ /* 0x000fea0003800200 */
.L_x_4:
        /* <DEDUP_REMOVED lines=21> */
[----:B------:R-:W-:Y:S01]  /*0660*/  IMAD.MOV.U32 R2, RZ, RZ, R4 ;  /* 0x000000ffff027224 */ /* 0x000fe200078e0004 */
[----:B------:R-:W-:-:S07]  /*0670*/  MOV R3, R5 ;  /* 0x0000000500037202 */ /* 0x000fce0000000f00 */
.L_x_7:
[----:B------:R-:W-:Y:S05]  /*0680*/  BSYNC.RECONVERGENT B0 ;  /* 0x0000000000007941 */ /* 0x000fea0003800200 */
.L_x_6:
        /* <DEDUP_REMOVED lines=21> */
.L_x_9:
[----:B------:R-:W-:Y:S05]  /*07e0*/  BSYNC.RECONVERGENT B0 ;  /* 0x0000000000007941 */ /* 0x000fea0003800200 */
.L_x_8:
[----:B------:R0:W-:Y:S01]  /*07f0*/  STG.E.64 desc[UR10][R14.64+0x8], R4 ;  /* 0x000008040e007986 */ /* 0x0001e2000c101b0a */
[----:B------:R-:W-:Y:S01]  /*0800*/  VIADD R16, R16, 0x4 ;  /* 0x0000000410107836 */ /* 0x000fe20000000000 */
[----:B------:R-:W-:Y:S06]  /*0810*/  BRA.U UP0, `(.L_x_10) ;  /* 0xfffffff900747547 */ /* 0x000fec000b83ffff */
.L_x_1:
[----:B------:R-:W-:-:S09]  /*0820*/  UISETP.NE.AND UP0, UPT, UR8, URZ, UPT ;  /* 0x000000ff0800728c */ /* 0x000fd2000bf05270 */
[----:B------:R-:W-:Y:S05]  /*0830*/  BRA.U !UP0, `(.L_x_0) ;  /* 0x0000000108807547 */ /* 0x000fea000b800000 */
[----:B------:R-:W1:Y:S01]  /*0840*/  LDC.64 R16, c[0x0][0x380] ;  /* 0x0000e000ff107b82 */ /* 0x000e620000000a00 */
[----:B------:R-:W-:Y:S01]  /*0850*/  VIADD R27, R27, UR4 ;  /* 0x000000041b1b7c36 */ /* 0x000fe20008000000 */
[----:B------:R-:W-:-:S12]  /*0860*/  UIADD3 UR5, UPT, UPT, -UR8, URZ, URZ ;  /* 0x000000ff08057290 */ /* 0x000fd8000fffe1ff */
.L_x_13:
[----:B012---:R-:W-:-:S05]  /*0870*/  IMAD.WIDE R14, R27, 0x8, R16 ;  /* 0x000000081b0e7825 */ /* 0x007fca00078e0210 */
        /* <DEDUP_REMOVED lines=19> */
[----:B------:R-:W-:Y:S02]  /*09b0*/  MOV R11, R19 ;  /* 0x00000013000b7202 */ /* 0x000fe40000000f00 */
[----:B------:R-:W-:-:S07]  /*09c0*/  MOV R0, 0x9e0 ;  /* 0x000009e000007802 */ /* 0x000fce0000000f00 */
[----:B------:R-:W-:Y:S05]  /*09d0*/  CALL.REL.NOINC `($__internal_0_$__cuda_sm20_div_rn_f64_full) ;  /* 0x0000000000207944 */ /* 0x000fea0003c00000 */
[----:B------:R-:W-:Y:S02]  /*09e0*/  IMAD.MOV.U32 R2, RZ, RZ, R4 ;  /* 0x000000ffff027224 */ /* 0x000fe400078e0004 */
[----:B------:R-:W-:-:S07]  /*09f0*/  IMAD.MOV.U32 R3, RZ, RZ, R5 ;  /* 0x000000ffff037224 */ /* 0x000fce00078e0005 */
.L_x_12:
[----:B------:R-:W-:Y:S05]  /*0a00*/  BSYNC.RECONVERGENT B0 ;  /* 0x0000000000007941 */ /* 0x000fea0003800200 */
.L_x_11:
[----:B------:R2:W-:Y:S01]  /*0a10*/  STG.E.64 desc[UR10][R14.64], R2 ;  /* 0x000000020e007986 */ /* 0x0005e2000c101b0a */
[----:B------:R-:W-:Y:S01]  /*0a20*/  VIADD R27, R27, 0x1 ;  /* 0x000000011b1b7836 */ /* 0x000fe20000000000 */
[----:B------:R-:W-:Y:S06]  /*0a30*/  BRA.U UP0, `(.L_x_13) ;  /* 0xfffffffd008c7547 */ /* 0x000fec000b83ffff */
.L_x_0:
[----:B------:R-:W-:Y:S06]  /*0a40*/  BAR.SYNC.DEFER_BLOCKING 0x0 ;  /* 0x0000000000007b1d */ /* 0x000fec0000010000 */
[----:B------:R-:W-:Y:S05]  /*0a50*/  EXIT ;  /* 0x000000000000794d */ /* 0x000fea0003800000 */
        .weak           $__internal_0_$__cuda_sm20_div_rn_f64_full
        .type           $__internal_0_$__cuda_sm20_div_rn_f64_full,@function
        .size           $__internal_0_$__cuda_sm20_div_rn_f64_full,(.L_x_35 - $__internal_0_$__cuda_sm20_div_rn_f64_full)
$__internal_0_$__cuda_sm20_div_rn_f64_full:
[C---:B------:R-:W-:Y:S01]  /*0a60*/  FSETP.GEU.AND P0, PT, |R11|.reuse, 1.469367938527859385e-39, PT ;  /* 0x001000000b00780b */ /* 0x040fe20003f0e200 */
[----:B------:R-:W-:Y:S01]  /*0a70*/  IMAD.MOV.U32 R6, RZ, RZ, 0x1 ;  /* 0x00000001ff067424 */ /* 0x000fe200078e00ff */
[----:B------:R-:W-:Y:S01]  /*0a80*/  LOP3.LUT R12, R11, 0x800fffff, RZ, 0xc0, !PT ;  /* 0x800fffff0b0c7812 */ /* 0x000fe200078ec0ff */
[----:B------:R-:W-:Y:S01]  /*0a90*/  BSSY.RECONVERGENT B1, `(.L_x_14) ;  /* 0x0000054000017945 */ /* 0x000fe20003800200 */
[C---:B------:R-:W-:Y:S02]  /*0aa0*/  FSETP.GEU.AND P2, PT, |R9|.reuse, 1.469367938527859385e-39, PT ;  /* 0x001000000900780b */ /* 0x040fe40003f4e200 */
[----:B------:R-:W-:Y:S01]  /*0ab0*/  LOP3.LUT R13, R12, 0x3ff00000, RZ, 0xfc, !PT ;  /* 0x3ff000000c0d7812 */ /* 0x000fe200078efcff */
[----:B------:R-:W-:Y:S01]  /*0ac0*/  IMAD.MOV.U32 R12, RZ, RZ, R10 ;  /* 0x000000ffff0c7224 */ /* 0x000fe200078e000a */
[----:B------:R-:W-:Y:S02]  /*0ad0*/  LOP3.LUT R2, R9, 0x7ff00000, RZ, 0xc0, !PT ;  /* 0x7ff0000009027812 */ /* 0x000fe400078ec0ff */
[----:B------:R-:W-:-:S03]  /*0ae0*/  LOP3.LUT R5, R11, 0x7ff00000, RZ, 0xc0, !PT ;  /* 0x7ff000000b057812 */ /* 0x000fc600078ec0ff */
[----:B------:R-:W-:Y:S01]  /*0af0*/  @!P0 DMUL R12, R10, 8.98846567431157953865e+307 ;  /* 0x7fe000000a0c8828 */ /* 0x000fe20000000000 */
[C---:B------:R-:W-:Y:S01]  /*0b00*/  ISETP.GE.U32.AND P1, PT, R2.reuse, R5, PT ;  /* 0x000000050200720c */ /* 0x040fe20003f26070 */
[----:B------:R-:W-:Y:S02]  /*0b10*/  IMAD.MOV.U32 R4, RZ, RZ, R2 ;  /* 0x000000ffff047224 */ /* 0x000fe400078e0002 */
[----:B------:R-:W-:Y:S02]  /*0b20*/  @!P2 LOP3.LUT R3, R11, 0x7ff00000, RZ, 0xc0, !PT ;  /* 0x7ff000000b03a812 */ /* 0x000fe400078ec0ff */
[----:B------:R-:W0:Y:S01]  /*0b30*/  MUFU.RCP64H R7, R13 ;  /* 0x0000000d00077308 */ /* 0x000e220000001800 */
[----:B------:R-:W-:Y:S02]  /*0b40*/  @!P2 MOV R24, RZ ;  /* 0x000000ff0018a202 */ /* 0x000fe40000000f00 */
[----:B------:R-:W-:Y:S01]  /*0b50*/  @!P2 ISETP.GE.U32.AND P3, PT, R2, R3, PT ;  /* 0x000000030200a20c */ /* 0x000fe20003f66070 */
[----:B------:R-:W-:Y:S01]  /*0b60*/  IMAD.MOV.U32 R3, RZ, RZ, 0x1ca00000 ;  /* 0x1ca00000ff037424 */ /* 0x000fe200078e00ff */
[----:B------:R-:W-:-:S04]  /*0b70*/  @!P0 LOP3.LUT R5, R13, 0x7ff00000, RZ, 0xc0, !PT ;  /* 0x7ff000000d058812 */ /* 0x000fc800078ec0ff */
[----:B------:R-:W-:Y:S01]  /*0b80*/  @!P2 SEL R21, R3, 0x63400000, !P3 ;  /* 0x634000000315a807 */ /* 0x000fe20005800000 */
[----:B------:R-:W-:-:S03]  /*0b90*/  VIADD R26, R5, 0xffffffff ;  /* 0xffffffff051a7836 */ /* 0x000fc60000000000 */
[----:B------:R-:W-:Y:S01]  /*0ba0*/  @!P2 LOP3.LUT R21, R21, 0x80000000, R9, 0xf8, !PT ;  /* 0x800000001515a812 */ /* 0x000fe200078ef809 */
[----:B0-----:R-:W-:-:S03]  /*0bb0*/  DFMA R22, R6, -R12, 1 ;  /* 0x3ff000000616742b */ /* 0x001fc6000000080c */
[----:B------:R-:W-:-:S05]  /*0bc0*/  @!P2 LOP3.LUT R25, R21, 0x100000, RZ, 0xfc, !PT ;  /* 0x001000001519a812 */ /* 0x000fca00078efcff */
[----:B------:R-:W-:-:S08]  /*0bd0*/  DFMA R22, R22, R22, R22 ;  /* 0x000000161616722b */ /* 0x000fd00000000016 */
[----:B------:R-:W-:Y:S01]  /*0be0*/  DFMA R22, R6, R22, R6 ;  /* 0x000000160616722b */ /* 0x000fe20000000006 */
[----:B------:R-:W-:Y:S01]  /*0bf0*/  SEL R7, R3, 0x63400000, !P1 ;  /* 0x6340000003077807 */ /* 0x000fe20004800000 */
[----:B------:R-:W-:-:S03]  /*0c00*/  IMAD.MOV.U32 R6, RZ, RZ, R8 ;  /* 0x000000ffff067224 */ /* 0x000fc600078e0008 */
[----:B------:R-:W-:-:S03]  /*0c10*/  LOP3.LUT R7, R7, 0x800fffff, R9, 0xf8, !PT ;  /* 0x800fffff07077812 */ /* 0x000fc600078ef809 */
[----:B------:R-:W-:-:S03]  /*0c20*/  DFMA R20, R22, -R12, 1 ;  /* 0x3ff000001614742b */ /* 0x000fc6000000080c */
[----:B------:R-:W-:-:S05]  /*0c30*/  @!P2 DFMA R6, R6, 2, -R24 ;  /* 0x400000000606a82b */ /* 0x000fca0000000818 */
[----:B------:R-:W-:-:S05]  /*0c40*/  DFMA R20, R22, R20, R22 ;  /* 0x000000141614722b */ /* 0x000fca0000000016 */
[----:B------:R-:W-:-:S03]  /*0c50*/  @!P2 LOP3.LUT R4, R7, 0x7ff00000, RZ, 0xc0, !PT ;  /* 0x7ff000000704a812 */ /* 0x000fc600078ec0ff */
[----:B------:R-:W-:Y:S02]  /*0c60*/  DMUL R22, R20, R6 ;  /* 0x0000000614167228 */ /* 0x000fe40000000000 */
[----:B------:R-:W-:-:S05]  /*0c70*/  VIADD R24, R4, 0xffffffff ;  /* 0xffffffff04187836 */ /* 0x000fca0000000000 */
[----:B------:R-:W-:Y:S01]  /*0c80*/  ISETP.GT.U32.AND P0, PT, R24, 0x7feffffe, PT ;  /* 0x7feffffe1800780c */ /* 0x000fe20003f04070 */
[----:B------:R-:W-:-:S03]  /*0c90*/  DFMA R24, R22, -R12, R6 ;  /* 0x8000000c1618722b */ /* 0x000fc60000000006 */
[----:B------:R-:W-:-:S05]  /*0ca0*/  ISETP.GT.U32.OR P0, PT, R26, 0x7feffffe, P0 ;  /* 0x7feffffe1a00780c */ /* 0x000fca0000704470 */
[----:B------:R-:W-:-:S08]  /*0cb0*/  DFMA R24, R20, R24, R22 ;  /* 0x000000181418722b */ /* 0x000fd00000000016 */
[----:B------:R-:W-:Y:S05]  /*0cc0*/  @P0 BRA `(.L_x_15) ;  /* 0x00000000006c0947 */ /* 0x000fea0003800000 */
[----:B------:R-:W-:-:S04]  /*0cd0*/  LOP3.LUT R5, R11, 0x7ff00000, RZ, 0xc0, !PT ;  /* 0x7ff000000b057812 */ /* 0x000fc800078ec0ff */
[CC--:B------:R-:W-:Y:S02]  /*0ce0*/  VIADDMNMX R4, R2.reuse, -R5.reuse, 0xb9600000, !PT ;  /* 0xb960000002047446 */ /* 0x0c0fe40007800905 */
[----:B------:R-:W-:Y:S02]  /*0cf0*/  ISETP.GE.U32.AND P0, PT, R2, R5, PT ;  /* 0x000000050200720c */ /* 0x000fe40003f06070 */
[----:B------:R-:W-:Y:S02]  /*0d00*/  VIMNMX R4, PT, PT, R4, 0x46a00000, PT ;  /* 0x46a0000004047848 */ /* 0x000fe40003fe0100 */
[----:B------:R-:W-:-:S05]  /*0d10*/  SEL R3, R3, 0x63400000, !P0 ;  /* 0x6340000003037807 */ /* 0x000fca0004000000 */
[----:B------:R-:W-:Y:S02]  /*0d20*/  IMAD.IADD R8, R4, 0x1, -R3 ;  /* 0x0000000104087824 */ /* 0x000fe400078e0a03 */
[----:B------:R-:W-:Y:S02]  /*0d30*/  IMAD.MOV.U32 R4, RZ, RZ, RZ ;  /* 0x000000ffff047224 */ /* 0x000fe400078e00ff */
[----:B------:R-:W-:-:S06]  /*0d40*/  VIADD R5, R8, 0x7fe00000 ;  /* 0x7fe0000008057836 */ /* 0x000fcc0000000000 */
[----:B------:R-:W-:-:S10]  /*0d50*/  DMUL R2, R24, R4 ;  /* 0x0000000418027228 */ /* 0x000fd40000000000 */
[----:B------:R-:W-:-:S13]  /*0d60*/  FSETP.GTU.AND P0, PT, |R3|, 1.469367938527859385e-39, PT ;  /* 0x001000000300780b */ /* 0x000fda0003f0c200 */
[----:B------:R-:W-:Y:S05]  /*0d70*/  @P0 BRA `(.L_x_16) ;  /* 0x0000000000940947 */ /* 0x000fea0003800000 */
[----:B------:R-:W-:-:S06]  /*0d80*/  DFMA R6, R24, -R12, R6 ;  /* 0x8000000c1806722b */ /* 0x000fcc0000000006 */
[----:B------:R-:W-:-:S04]  /*0d90*/  IMAD.MOV.U32 R6, RZ, RZ, RZ ;  /* 0x000000ffff067224 */ /* 0x000fc800078e00ff */
[C---:B------:R-:W-:Y:S02]  /*0da0*/  FSETP.NEU.AND P0, PT, R7.reuse, RZ, PT ;  /* 0x000000ff0700720b */ /* 0x040fe40003f0d000 */
[----:B------:R-:W-:-:S04]  /*0db0*/  LOP3.LUT R11, R7, 0x80000000, R11, 0x48, !PT ;  /* 0x80000000070b7812 */ /* 0x000fc800078e480b */
[----:B------:R-:W-:-:S07]  /*0dc0*/  LOP3.LUT R7, R11, R5, RZ, 0xfc, !PT ;  /* 0x000000050b077212 */ /* 0x000fce00078efcff */
[----:B------:R-:W-:Y:S05]  /*0dd0*/  @!P0 BRA `(.L_x_16) ;  /* 0x00000000007c8947 */ /* 0x000fea0003800000 */
[----:B------:R-:W-:Y:S01]  /*0de0*/  IADD3 R5, PT, PT, -R8, RZ, RZ ;  /* 0x000000ff08057210 */ /* 0x000fe20007ffe1ff */
[----:B------:R-:W-:Y:S01]  /*0df0*/  IMAD.MOV.U32 R4, RZ, RZ, RZ ;  /* 0x000000ffff047224 */ /* 0x000fe200078e00ff */
[----:B------:R-:W-:-:S05]  /*0e00*/  DMUL.RP R6, R24, R6 ;  /* 0x0000000618067228 */ /* 0x000fca0000008000 */
[----:B------:R-:W-:-:S05]  /*0e10*/  DFMA R4, R2, -R4, R24 ;  /* 0x800000040204722b */ /* 0x000fca0000000018 */
[----:B------:R-:W-:Y:S02]  /*0e20*/  LOP3.LUT R11, R7, R11, RZ, 0x3c, !PT ;  /* 0x0000000b070b7212 */ /* 0x000fe400078e3cff */
[----:B------:R-:W-:-:S04]  /*0e30*/  IADD3 R4, PT, PT, -R8, -0x43300000, RZ ;  /* 0xbcd0000008047810 */ /* 0x000fc80007ffe1ff */
[----:B------:R-:W-:-:S04]  /*0e40*/  FSETP.NEU.AND P0, PT, |R5|, R4, PT ;  /* 0x000000040500720b */ /* 0x000fc80003f0d200 */
[----:B------:R-:W-:Y:S02]  /*0e50*/  FSEL R2, R6, R2, !P0 ;  /* 0x0000000206027208 */ /* 0x000fe40004000000 */
[----:B------:R-:W-:Y:S01]  /*0e60*/  FSEL R3, R11, R3, !P0 ;  /* 0x000000030b037208 */ /* 0x000fe20004000000 */
[----:B------:R-:W-:Y:S06]  /*0e70*/  BRA `(.L_x_16) ;  /* 0x0000000000547947 */ /* 0x000fec0003800000 */
.L_x_15:
[----:B------:R-:W-:-:S14]  /*0e80*/  DSETP.NAN.AND P0, PT, R8, R8, PT ;  /* 0x000000080800722a */ /* 0x000fdc0003f08000 */
[----:B------:R-:W-:Y:S05]  /*0e90*/  @P0 BRA `(.L_x_17) ;  /* 0x0000000000440947 */ /* 0x000fea0003800000 */
[----:B------:R-:W-:-:S14]  /*0ea0*/  DSETP.NAN.AND P0, PT, R10, R10, PT ;  /* 0x0000000a0a00722a */ /* 0x000fdc0003f08000 */
[----:B------:R-:W-:Y:S05]  /*0eb0*/  @P0 BRA `(.L_x_18) ;  /* 0x0000000000300947 */ /* 0x000fea0003800000 */
[----:B------:R-:W-:Y:S01]  /*0ec0*/  ISETP.NE.AND P0, PT, R4, R5, PT ;  /* 0x000000050400720c */ /* 0x000fe20003f05270 */
[----:B------:R-:W-:Y:S02]  /*0ed0*/  IMAD.MOV.U32 R2, RZ, RZ, 0x0 ;  /* 0x00000000ff027424 */ /* 0x000fe400078e00ff */
[----:B------:R-:W-:-:S10]  /*0ee0*/  IMAD.MOV.U32 R3, RZ, RZ, -0x80000 ;  /* 0xfff80000ff037424 */ /* 0x000fd400078e00ff */
[----:B------:R-:W-:Y:S05]  /*0ef0*/  @!P0 BRA `(.L_x_16) ;  /* 0x0000000000348947 */ /* 0x000fea0003800000 */
[----:B------:R-:W-:Y:S02]  /*0f00*/  ISETP.NE.AND P0, PT, R4, 0x7ff00000, PT ;  /* 0x7ff000000400780c */ /* 0x000fe40003f05270 */
[----:B------:R-:W-:Y:S02]  /*0f10*/  LOP3.LUT R3, R9, 0x80000000, R11, 0x48, !PT ;  /* 0x8000000009037812 */ /* 0x000fe400078e480b */
[----:B------:R-:W-:-:S13]  /*0f20*/  ISETP.EQ.OR P0, PT, R5, RZ, !P0 ;  /* 0x000000ff0500720c */ /* 0x000fda0004702670 */
[----:B------:R-:W-:Y:S01]  /*0f30*/  @P0 LOP3.LUT R4, R3, 0x7ff00000, RZ, 0xfc, !PT ;  /* 0x7ff0000003040812 */ /* 0x000fe200078efcff */
[----:B------:R-:W-:Y:S02]  /*0f40*/  @!P0 IMAD.MOV.U32 R2, RZ, RZ, RZ ;  /* 0x000000ffff028224 */ /* 0x000fe400078e00ff */
[----:B------:R-:W-:Y:S02]  /*0f50*/  @P0 IMAD.MOV.U32 R2, RZ, RZ, RZ ;  /* 0x000000ffff020224 */ /* 0x000fe400078e00ff */
[----:B------:R-:W-:Y:S01]  /*0f60*/  @P0 IMAD.MOV.U32 R3, RZ, RZ, R4 ;  /* 0x000000ffff030224 */ /* 0x000fe200078e0004 */
[----:B------:R-:W-:Y:S06]  /*0f70*/  BRA `(.L_x_16) ;  /* 0x0000000000147947 */ /* 0x000fec0003800000 */
.L_x_18:
[----:B------:R-:W-:Y:S02]  /*0f80*/  LOP3.LUT R3, R11, 0x80000, RZ, 0xfc, !PT ;  /* 0x000800000b037812 */ /* 0x000fe400078efcff */
[----:B------:R-:W-:Y:S01]  /*0f90*/  MOV R2, R10 ;  /* 0x0000000a00027202 */ /* 0x000fe20000000f00 */
[----:B------:R-:W-:Y:S06]  /*0fa0*/  BRA `(.L_x_16) ;  /* 0x0000000000087947 */ /* 0x000fec0003800000 */
.L_x_17:
[----:B------:R-:W-:Y:S01]  /*0fb0*/  LOP3.LUT R3, R9, 0x80000, RZ, 0xfc, !PT ;  /* 0x0008000009037812 */ /* 0x000fe200078efcff */
[----:B------:R-:W-:-:S07]  /*0fc0*/  IMAD.MOV.U32 R2, RZ, RZ, R8 ;  /* 0x000000ffff027224 */ /* 0x000fce00078e0008 */
.L_x_16:
[----:B------:R-:W-:Y:S05]  /*0fd0*/  BSYNC.RECONVERGENT B1 ;  /* 0x0000000000017941 */ /* 0x000fea0003800200 */
.L_x_14:
[----:B------:R-:W-:Y:S02]  /*0fe0*/  IMAD.MOV.U32 R4, RZ, RZ, R2 ;  /* 0x000000ffff047224 */ /* 0x000fe400078e0002 */
[----:B------:R-:W-:Y:S02]  /*0ff0*/  IMAD.MOV.U32 R5, RZ, RZ, R3 ;  /* 0x000000ffff057224 */ /* 0x000fe400078e0003 */
[----:B------:R-:W-:Y:S02]  /*1000*/  IMAD.MOV.U32 R2, RZ, RZ, R0 ;  /* 0x000000ffff027224 */ /* 0x000fe400078e0000 */
[----:B------:R-:W-:-:S04]  /*1010*/  IMAD.MOV.U32 R3, RZ, RZ, 0x0 ;  /* 0x00000000ff037424 */ /* 0x000fc800078e00ff */
[----:B------:R-:W-:Y:S05]  /*1020*/  RET.REL.NODEC R2 `(_Z12reduceToUnitPdi) ;  /* 0xffffffec02f47950 */ /* 0x000fea0003c3ffff */
.L_x_19:
[----:B------:R-:W-:-:S00]  /*1030*/  BRA `(.L_x_19) ;  /* 0xfffffffc00fc7947 */ /* 0x000fc0000383ffff */
[----:B------:R-:W-:-:S00]  /*1040*/  NOP ;  /* 0x0000000000007918 */ /* 0x000fc00000000000 */
        /* <DEDUP_REMOVED lines=11> */
.L_x_35:


//--------------------- .text._Z16reduceToDiagonalPdii --------------------------
	.section	.text._Z16reduceToDiagonalPdii,"ax",@progbits
	.align	128
        .global         _Z16reduceToDiagonalPdii
        .type           _Z16reduceToDiagonalPdii,@function
        .size           _Z16reduceToDiagonalPdii,(.L_x_36 - _Z16reduceToDiagonalPdii)
        .other          _Z16reduceToDiagonalPdii,@"STO_CUDA_ENTRY STV_DEFAULT"
_Z16reduceToDiagonalPdii:
.text._Z16reduceToDiagonalPdii:
[----:B------:R-:W-:Y:S01]  /*0000*/  LDC R1, c[0x0][0x37c] ;  /* 0x0000df00ff017b82 */ /* 0x000fe20000000800 */
[----:B------:R-:W0:Y:S07]  /*0010*/  S2R R0, SR_TID.X ;  /* 0x0000000000007919 */ /* 0x000e2e0000002100 */
[----:B------:R-:W0:Y:S08]  /*0020*/  S2UR UR4, SR_CTAID.X ;  /* 0x00000000000479c3 */ /* 0x000e300000002500 */
[----:B------:R-:W-:Y:S08]  /*0030*/  BAR.SYNC.DEFER_BLOCKING 0x0 ;  /* 0x0000000000007b1d */ /* 0x000ff00000010000 */
[----:B------:R-:W0:Y:S08]  /*0040*/  LDC R3, c[0x0][0x360] ;  /* 0x0000d800ff037b82 */ /* 0x000e300000000800 */
[----:B------:R-:W1:Y:S01]  /*0050*/  LDC.64 R4, c[0x0][0x388] ;  /* 0x0000e200ff047b82 */ /* 0x000e620000000a00 */
[----:B0-----:R-:W-:-:S05]  /*0060*/  IMAD R3, R3, UR4, R0 ;  /* 0x0000000403037c24 */ /* 0x001fca000f8e0200 */
[----:B-1----:R-:W-:-:S04]  /*0070*/  ISETP.NE.AND P0, PT, R3, R5, PT ;  /* 0x000000050300720c */ /* 0x002fc80003f05270 */
[----:B------:R-:W-:-:S13]  /*0080*/  ISETP.GE.OR P0, PT, R3, R4, !P0 ;  /* 0x000000040300720c */ /* 0x000fda0004706670 */
[----:B------:R-:W-:Y:S05]  /*0090*/  @P0 EXIT ;  /* 0x000000000000094d */ /* 0x000fea0003800000 */
[----:B------:R-:W0:Y:S01]  /*00a0*/  LDC.64 R8, c[0x0][0x380] ;  /* 0x0000e000ff087b82 */ /* 0x000e220000000a00 */
[----:B------:R-:W-:Y:S01]  /*00b0*/  IMAD R0, R5, R4, RZ ;  /* 0x0000000405007224 */ /* 0x000fe200078e02ff */
[----:B------:R-:W1:Y:S03]  /*00c0*/  LDCU.64 UR10, c[0x0][0x358] ;  /* 0x00006b00ff0a77ac */ /* 0x000e660008000a00 */
[----:B------:R-:W-:-:S04]  /*00d0*/  IMAD.SHL.U32 R0, R0, 0x2, RZ ;  /* 0x0000000200007824 */ /* 0x000fc800078e00ff */
[----:B------:R-:W-:-:S04]  /*00e0*/  IMAD.IADD R7, R0, 0x1, R5 ;  /* 0x0000000100077824 */ /* 0x000fc800078e0205 */
[----:B0-----:R-:W-:-:S06]  /*00f0*/  IMAD.WIDE R6, R7, 0x8, R8 ;  /* 0x0000000807067825 */ /* 0x001fcc00078e0208 */
[----:B-1----:R-:W2:Y:S01]  /*0100*/  LDG.E.64 R6, desc[UR10][R6.64] ;  /* 0x0000000a06067981 */ /* 0x002ea2000c1e1b00 */
[----:B------:R-:W-:-:S04]  /*0110*/  IMAD R4, R3, R4, RZ ;  /* 0x0000000403047224 */ /* 0x000fc800078e02ff */
[----:B------:R-:W-:-:S05]  /*0120*/  IMAD.SHL.U32 R4, R4, 0x2, RZ ;  /* 0x0000000204047824 */ /* 0x000fca00078e00ff */
[----:B------:R-:W-:-:S05]  /*0130*/  IADD3 R3, PT, PT, R4, R5, RZ ;  /* 0x0000000504037210 */ /* 0x000fca0007ffe0ff */
[----:B------:R-:W-:-:S06]  /*0140*/  IMAD.WIDE R8, R3, 0x8, R8 ;  /* 0x0000000803087825 */ /* 0x000fcc00078e0208 */
[----:B------:R-:W3:Y:S01]  /*0150*/  LDG.E.64 R8, desc[UR10][R8.64] ;  /* 0x0000000a08087981 */ /* 0x000ee2000c1e1b00 */
[----:B------:R-:W-:Y:S01]  /*0160*/  IMAD.MOV.U32 R2, RZ, RZ, 0x1 ;  /* 0x00000001ff027424 */ /* 0x000fe200078e00ff */
[----:B------:R-:W-:Y:S01]  /*0170*/  BSSY.RECONVERGENT B0, `(.L_x_20) ;  /* 0x0000010000007945 */ /* 0x000fe20003800200 */
[----:B--2---:R-:W0:Y:S04]  /*0180*/  MUFU.RCP64H R3, R7 ;  /* 0x0000000700037308 */ /* 0x004e280000001800 */
[----:B0-----:R-:W-:Y:S01]  /*0190*/  DFMA R10, -R6, R2, 1 ;  /* 0x3ff00000060a742b */ /* 0x001fe20000000102 */
[----:B---3--:R-:W-:-:S07]  /*01a0*/  FSETP.GEU.AND P1, PT, |R9|, 6.5827683646048100446e-37, PT ;  /* 0x036000000900780b */ /* 0x008fce0003f2e200 */
[----:B------:R-:W-:-:S08]  /*01b0*/  DFMA R10, R10, R10, R10 ;  /* 0x0000000a0a0a722b */ /* 0x000fd0000000000a */
[----:B------:R-:W-:-:S08]  /*01c0*/  DFMA R10, R2, R10, R2 ;  /* 0x0000000a020a722b */ /* 0x000fd00000000002 */
[----:B------:R-:W-:-:S08]  /*01d0*/  DFMA R2, -R6, R10, 1 ;  /* 0x3ff000000602742b */ /* 0x000fd0000000010a */
[----:B------:R-:W-:-:S08]  /*01e0*/  DFMA R2, R10, R2, R10 ;  /* 0x000000020a02722b */ /* 0x000fd0000000000a */
[----:B------:R-:W-:-:S08]  /*01f0*/  DMUL R10, R8, R2 ;  /* 0x00000002080a7228 */ /* 0x000fd00000000000 */
[----:B------:R-:W-:-:S08]  /*0200*/  DFMA R12, -R6, R10, R8 ;  /* 0x0000000a060c722b */ /* 0x000fd00000000108 */
[----:B------:R-:W-:-:S10]  /*0210*/  DFMA R2, R2, R12, R10 ;  /* 0x0000000c0202722b */ /* 0x000fd4000000000a */
[----:B------:R-:W-:-:S05]  /*0220*/  FFMA R5, RZ, R7, R3 ;  /* 0x00000007ff057223 */ /* 0x000fca0000000003 */
[----:B------:R-:W-:-:S13]  /*0230*/  FSETP.GT.AND P0, PT, |R5|, 1.469367938527859385e-39, PT ;  /* 0x001000000500780b */ /* 0x000fda0003f04200 */
[----:B------:R-:W-:Y:S05]  /*0240*/  @P0 BRA P1, `(.L_x_21) ;  /* 0x0000000000080947 */ /* 0x000fea0000800000 */
[----:B------:R-:W-:-:S07]  /*0250*/  MOV R12, 0x270 ;  /* 0x00000270000c7802 */ /* 0x000fce0000000f00 */
[----:B------:R-:W-:Y:S05]  /*0260*/  CALL.REL.NOINC `($__internal_1_$__cuda_sm20_div_rn_f64_full) ;  /* 0x0000000c001c7944 */ /* 0x000fea0003c00000 */
.L_x_21:
[----:B------:R-:W-:Y:S05]  /*0270*/  BSYNC.RECONVERGENT B0 ;  /* 0x0000000000007941 */ /* 0x000fea0003800200 */
.L_x_20:
[----:B------:R-:W0:Y:S02]  /*0280*/  LDCU UR4, c[0x0][0x388] ;  /* 0x00007100ff0477ac */ /* 0x000e240008000800 */
[----:B0-----:R-:W-:-:S09]  /*0290*/  UISETP.GE.AND UP0, UPT, UR4, 0x1, UPT ;  /* 0x000000010400788c */ /* 0x001fd2000bf06270 */
[----:B------:R-:W-:Y:S05]  /*02a0*/  BRA.U !UP0, `(.L_x_22) ;  /* 0x0000000d08047547 */ /* 0x000fea000b800000 */
        /* <DEDUP_REMOVED lines=8> */
[----:B------:R-:W-:Y:S01]  /*0330*/  MOV R5, R4 ;  /* 0x0000000400057202 */ /* 0x000fe20000000f00 */
[----:B------:R-:W-:Y:S01]  /*0340*/  IMAD.MOV.U32 R9, RZ, RZ, R0 ;  /* 0x000000ffff097224 */ /* 0x000fe200078e0000 */
[----:B------:R-:W-:Y:S02]  /*0350*/  ULOP3.LUT UR4, UR5, 0x7ffffffc, URZ, 0xc0, !UPT ;  /* 0x7ffffffc05047892 */ /* 0x000fe4000f8ec0ff */
[----:B0-----:R-:W-:Y:S02]  /*0360*/  UIADD3 UR5, UP0, UPT, UR8, 0x10, URZ ;  /* 0x0000001008057890 */ /* 0x001fe4000ff1e0ff */
[----:B------:R-:W-:Y:S02]  /*0370*/  UIADD3 UR8, UPT, UPT, -UR4, URZ, URZ ;  /* 0x000000ff04087290 */ /* 0x000fe4000fffe1ff */
[----:B------:R-:W-:Y:S02]  /*0380*/  UIADD3.X UR7, UPT, UPT, URZ, UR9, URZ, UP0, !UPT ;  /* 0x00000009ff077290 */ /* 0x000fe400087fe4ff */
[----:B------:R-:W-:Y:S01]  /*0390*/  UISETP.GE.AND UP0, UPT, UR8, URZ, UPT ;  /* 0x000000ff0800728c */ /* 0x000fe2000bf06270 */
[----:B------:R-:W-:-:S03]  /*03a0*/  IMAD.U32 R6, RZ, RZ, UR5 ;  /* 0x00000005ff067e24 */ /* 0x000fc6000f8e00ff */
[----:B------:R-:W-:-:S05]  /*03b0*/  IMAD.U32 R7, RZ, RZ, UR7 ;  /* 0x00000007ff077e24 */ /* 0x000fca000f8e00ff */
[----:B------:R-:W-:Y:S05]  /*03c0*/  BRA.U UP0, `(.L_x_24) ;  /* 0x00000009001c7547 */ /* 0x000fea000b800000 */
[----:B------:R-:W-:Y:S02]  /*03d0*/  UIADD3 UR5, UPT, UPT, -UR8, URZ, URZ ;  /* 0x000000ff08057290 */ /* 0x000fe4000fffe1ff */
[----:B------:R-:W-:Y:S02]  /*03e0*/  UPLOP3.LUT UP0, UPT, UPT, UPT, UPT, 0x80, 0x8 ;  /* 0x000000000008789c */ /* 0x000fe40003f0f070 */
[----:B------:R-:W-:-:S09]  /*03f0*/  UISETP.GT.AND UP1, UPT, UR5, 0xc, UPT ;  /* 0x0000000c0500788c */ /* 0x000fd2000bf24270 */
[----:B------:R-:W-:Y:S05]  /*0400*/  BRA.U !UP1, `(.L_x_25) ;  /* 0x0000000509507547 */ /* 0x000fea000b800000 */
[----:B------:R-:W-:-:S11]  /*0410*/  UPLOP3.LUT UP0, UPT, UPT, UPT, UPT, 0x40, 0x4 ;  /* 0x000000000004789c */ /* 0x000fd60003f0e870 */
.L_x_26:
[----:B0-----:R-:W-:-:S04]  /*0420*/  IMAD.WIDE R12, R9, 0x8, R6 ;  /* 0x00000008090c7825 */ /* 0x001fc800078e0206 */
[----:B------:R-:W-:Y:S01]  /*0430*/  IMAD.WIDE R10, R5, 0x8, R6 ;  /* 0x00000008050a7825 */ /* 0x000fe200078e0206 */
[----:B------:R-:W2:Y:S04]  /*0440*/  LDG.E.64 R14, desc[UR10][R12.64+-0x10] ;  /* 0xfffff00a0c0e7981 */ /* 0x000ea8000c1e1b00 */
[----:B------:R-:W2:Y:S04]  /*0450*/  LDG.E.64 R16, desc[UR10][R10.64+-0x10] ;  /* 0xfffff00a0a107981 */ /* 0x000ea8000c1e1b00 */
[----:B------:R-:W3:Y:S04]  /*0460*/  LDG.E.64 R18, desc[UR10][R10.64+-0x8] ;  /* 0xfffff80a0a127981 */ /* 0x000ee8000c1e1b00 */
[----:B------:R-:W4:Y:S04]  /*0470*/  LDG.E.64 R20, desc[UR10][R10.64] ;  /* 0x0000000a0a147981 */ /* 0x000f28000c1e1b00 */
[----:B------:R-:W5:Y:S01]  /*0480*/  LDG.E.64 R22, desc[UR10][R10.64+0x8] ;  /* 0x0000080a0a167981 */ /* 0x000f62000c1e1b00 */
[----:B--2---:R-:W-:-:S07]  /*0490*/  DFMA R14, R14, -R2, R16 ;  /* 0x800000020e0e722b */ /* 0x004fce0000000010 */
[----:B------:R0:W-:Y:S04]  /*04a0*/  STG.E.64 desc[UR10][R10.64+-0x10], R14 ;  /* 0xfffff00e0a007986 */ /* 0x0001e8000c101b0a */
[----:B------:R-:W3:Y:S02]  /*04b0*/  LDG.E.64 R16, desc[UR10][R12.64+-0x8] ;  /* 0xfffff80a0c107981 */ /* 0x000ee4000c1e1b00 */
[----:B---3--:R-:W-:-:S07]  /*04c0*/  DFMA R18, R16, -R2, R18 ;  /* 0x800000021012722b */ /* 0x008fce0000000012 */
[----:B------:R1:W-:Y:S04]  /*04d0*/  STG.E.64 desc[UR10][R10.64+-0x8], R18 ;  /* 0xfffff8120a007986 */ /* 0x0003e8000c101b0a */
[----:B------:R-:W4:Y:S02]  /*04e0*/  LDG.E.64 R16, desc[UR10][R12.64] ;  /* 0x0000000a0c107981 */ /* 0x000f24000c1e1b00 */
[----:B----4-:R-:W-:-:S07]  /*04f0*/  DFMA R20, R16, -R2, R20 ;  /* 0x800000021014722b */ /* 0x010fce0000000014 */
[----:B------:R2:W-:Y:S04]  /*0500*/  STG.E.64 desc[UR10][R10.64], R20 ;  /* 0x000000140a007986 */ /* 0x0005e8000c101b0a */
[----:B------:R-:W5:Y:S01]  /*0510*/  LDG.E.64 R16, desc[UR10][R12.64+0x8] ;  /* 0x0000080a0c107981 */ /* 0x000f62000c1e1b00 */
[----:B------:R-:W-:Y:S02]  /*0520*/  VIADD R25, R9, 0x4 ;  /* 0x0000000409197836 */ /* 0x000fe40000000000 */
[----:B0-----:R-:W-:-:S04]  /*0530*/  VIADD R15, R5, 0x4 ;  /* 0x00000004050f7836 */ /* 0x001fc80000000000 */
[----:B------:R-:W-:Y:S01]  /*0540*/  IMAD.WIDE R14, R15, 0x8, R6 ;  /* 0x000000080f0e7825 */ /* 0x000fe200078e0206 */
[----:B-----5:R-:W-:-:S03]  /*0550*/  DFMA R22, R16, -R2, R22 ;  /* 0x800000021016722b */ /* 0x020fc60000000016 */
[----:B------:R-:W-:-:S04]  /*0560*/  IMAD.WIDE R16, R25, 0x8, R6 ;  /* 0x0000000819107825 */ /* 0x000fc800078e0206 */
[----:B------:R0:W-:Y:S04]  /*0570*/  STG.E.64 desc[UR10][R10.64+0x8], R22 ;  /* 0x000008160a007986 */ /* 0x0001e8000c101b0a */
[----:B-1----:R-:W3:Y:S04]  /*0580*/  LDG.E.64 R18, desc[UR10][R16.64+-0x10] ;  /* 0xfffff00a10127981 */ /* 0x002ee8000c1e1b00 */
[----:B------:R-:W3:Y:S04]  /*0590*/  LDG.E.64 R24, desc[UR10][R14.64+-0x10] ;  /* 0xfffff00a0e187981 */ /* 0x000ee8000c1e1b00 */
[----:B--2---:R-:W2:Y:S01]  /*05a0*/  LDG.E.64 R20, desc[UR10][R14.64+-0x8] ;  /* 0xfffff80a0e147981 */ /* 0x004ea2000c1e1b00 */
[----:B---3--:R-:W-:-:S03]  /*05b0*/  DFMA R18, R18, -R2, R24 ;  /* 0x800000021212722b */ /* 0x008fc60000000018 */
[----:B------:R-:W3:Y:S04]  /*05c0*/  LDG.E.64 R24, desc[UR10][R14.64] ;  /* 0x0000000a0e187981 */ /* 0x000ee8000c1e1b00 */
[----:B------:R1:W-:Y:S04]  /*05d0*/  STG.E.64 desc[UR10][R14.64+-0x10], R18 ;  /* 0xfffff0120e007986 */ /* 0x0003e8000c101b0a */
[----:B------:R-:W2:Y:S02]  /*05e0*/  LDG.E.64 R12, desc[UR10][R16.64+-0x8] ;  /* 0xfffff80a100c7981 */ /* 0x000ea4000c1e1b00 */
[----:B--2---:R-:W-:-:S07]  /*05f0*/  DFMA R20, R12, -R2, R20 ;  /* 0x800000020c14722b */ /* 0x004fce0000000014 */
[----:B------:R2:W-:Y:S04]  /*0600*/  STG.E.64 desc[UR10][R14.64+-0x8], R20 ;  /* 0xfffff8140e007986 */ /* 0x0005e8000c101b0a */
[----:B------:R-:W3:Y:S02]  /*0610*/  LDG.E.64 R12, desc[UR10][R16.64] ;  /* 0x0000000a100c7981 */ /* 0x000ee4000c1e1b00 */
[-C--:B---3--:R-:W-:Y:S02]  /*0620*/  DFMA R24, R12, -R2.reuse, R24 ;  /* 0x800000020c18722b */ /* 0x088fe40000000018 */
[----:B------:R-:W1:Y:S05]  /*0630*/  LDG.E.64 R12, desc[UR10][R14.64+0x8] ;  /* 0x0000080a0e0c7981 */ /* 0x000e6a000c1e1b00 */
[----:B------:R3:W-:Y:S04]  /*0640*/  STG.E.64 desc[UR10][R14.64], R24 ;  /* 0x000000180e007986 */ /* 0x0007e8000c101b0a */
[----:B0-----:R-:W1:Y:S01]  /*0650*/  LDG.E.64 R10, desc[UR10][R16.64+0x8] ;  /* 0x0000080a100a7981 */ /* 0x001e62000c1e1b00 */
[----:B------:R-:W-:Y:S01]  /*0660*/  IADD3 R23, PT, PT, R9, 0x8, RZ ;  /* 0x0000000809177810 */ /* 0x000fe20007ffe0ff */
[----:B------:R-:W-:Y:S01]  /*0670*/  VIADD R27, R5, 0x8 ;  /* 0x00000008051b7836 */ /* 0x000fe20000000000 */
[----:B-1----:R-:W-:-:S03]  /*0680*/  DFMA R18, R10, -R2, R12 ;  /* 0x800000020a12722b */ /* 0x002fc6000000000c */
[----:B------:R-:W-:-:S04]  /*0690*/  IMAD.WIDE R12, R23, 0x8, R6 ;  /* 0x00000008170c7825 */ /* 0x000fc800078e0206 */
[----:B------:R-:W-:Y:S01]  /*06a0*/  IMAD.WIDE R10, R27, 0x8, R6 ;  /* 0x000000081b0a7825 */ /* 0x000fe200078e0206 */
[----:B------:R0:W-:Y:S04]  /*06b0*/  STG.E.64 desc[UR10][R14.64+0x8], R18 ;  /* 0x000008120e007986 */ /* 0x0001e8000c101b0a */
[----:B--2---:R-:W2:Y:S04]  /*06c0*/  LDG.E.64 R20, desc[UR10][R12.64+-0x10] ;  /* 0xfffff00a0c147981 */ /* 0x004ea8000c1e1b00 */
[----:B------:R-:W2:Y:S04]  /*06d0*/  LDG.E.64 R22, desc[UR10][R10.64+-0x10] ;  /* 0xfffff00a0a167981 */ /* 0x000ea8000c1e1b00 */
[----:B---3--:R-:W3:Y:S01]  /*06e0*/  LDG.E.64 R24, desc[UR10][R10.64] ;  /* 0x0000000a0a187981 */ /* 0x008ee2000c1e1b00 */
[----:B--2---:R-:W-:-:S03]  /*06f0*/  DFMA R20, R20, -R2, R22 ;  /* 0x800000021414722b */ /* 0x004fc60000000016 */
[----:B------:R-:W2:Y:S04]  /*0700*/  LDG.E.64 R22, desc[UR10][R10.64+-0x8] ;  /* 0xfffff80a0a167981 */ /* 0x000ea8000c1e1b00 */
[----:B------:R1:W-:Y:S04]  /*0710*/  STG.E.64 desc[UR10][R10.64+-0x10], R20 ;  /* 0xfffff0140a007986 */ /* 0x0003e8000c101b0a */
[----:B------:R-:W2:Y:S02]  /*0720*/  LDG.E.64 R16, desc[UR10][R12.64+-0x8] ;  /* 0xfffff80a0c107981 */ /* 0x000ea4000c1e1b00 */
[----:B--2---:R-:W-:-:S07]  /*0730*/  DFMA R22, R16, -R2, R22 ;  /* 0x800000021016722b */ /* 0x004fce0000000016 */
[----:B------:R2:W-:Y:S04]  /*0740*/  STG.E.64 desc[UR10][R10.64+-0x8], R22 ;  /* 0xfffff8160a007986 */ /* 0x0005e8000c101b0a */
[----:B------:R-:W3:Y:S02]  /*0750*/  LDG.E.64 R16, desc[UR10][R12.64] ;  /* 0x0000000a0c107981 */ /* 0x000ee4000c1e1b00 */
[-C--:B---3--:R-:W-:Y:S02]  /*0760*/  DFMA R24, R16, -R2.reuse, R24 ;  /* 0x800000021018722b */ /* 0x088fe40000000018 */
[----:B------:R-:W3:Y:S05]  /*0770*/  LDG.E.64 R16, desc[UR10][R10.64+0x8] ;  /* 0x0000080a0a107981 */ /* 0x000eea000c1e1b00 */
[----:B------:R4:W-:Y:S04]  /*0780*/  STG.E.64 desc[UR10][R10.64], R24 ;  /* 0x000000180a007986 */ /* 0x0009e8000c101b0a */
[----:B0-----:R-:W3:Y:S01]  /*0790*/  LDG.E.64 R14, desc[UR10][R12.64+0x8] ;  /* 0x0000080a0c0e7981 */ /* 0x001ee2000c1e1b00 */
[----:B-1----:R-:W-:Y:S01]  /*07a0*/  IADD3 R21, PT, PT, R5, 0xc, RZ ;  /* 0x0000000c05157810 */ /* 0x002fe20007ffe0ff */
[----:B------:R-:W-:Y:S01]  /*07b0*/  VIADD R27, R9, 0xc ;  /* 0x0000000c091b7836 */ /* 0x000fe20000000000 */
[----:B---3--:R-:W-:-:S03]  /*07c0*/  DFMA R18, R14, -R2, R16 ;  /* 0x800000020e12722b */ /* 0x008fc60000000010 */
[----:B------:R-:W-:-:S04]  /*07d0*/  IMAD.WIDE R16, R27, 0x8, R6 ;  /* 0x000000081b107825 */ /* 0x000fc800078e0206 */
[----:B------:R-:W-:Y:S01]  /*07e0*/  IMAD.WIDE R14, R21, 0x8, R6 ;  /* 0x00000008150e7825 */ /* 0x000fe200078e0206 */
[----:B------:R0:W-:Y:S04]  /*07f0*/  STG.E.64 desc[UR10][R10.64+0x8], R18 ;  /* 0x000008120a007986 */ /* 0x0001e8000c101b0a */
[----:B------:R-:W3:Y:S04]  /*0800*/  LDG.E.64 R20, desc[UR10][R16.64+-0x10] ;  /* 0xfffff00a10147981 */ /* 0x000ee8000c1e1b00 */
[----:B--2---:R-:W3:Y:S04]  /*0810*/  LDG.E.64 R22, desc[UR10][R14.64+-0x10] ;  /* 0xfffff00a0e167981 */ /* 0x004ee8000c1e1b00 */
[----:B----4-:R-:W2:Y:S04]  /*0820*/  LDG.E.64 R24, desc[UR10][R14.64] ;  /* 0x0000000a0e187981 */ /* 0x010ea8000c1e1b00 */
[----:B0-----:R-:W4:Y:S01]  /*0830*/  LDG.E.64 R18, desc[UR10][R14.64+0x8] ;  /* 0x0000080a0e127981 */ /* 0x001f22000c1e1b00 */
[----:B---3--:R-:W-:-:S03]  /*0840*/  DFMA R20, R20, -R2, R22 ;  /* 0x800000021414722b */ /* 0x008fc60000000016 */
[----:B------:R-:W3:Y:S04]  /*0850*/  LDG.E.64 R22, desc[UR10][R14.64+-0x8] ;  /* 0xfffff80a0e167981 */ /* 0x000ee8000c1e1b00 */
[----:B------:R0:W-:Y:S04]  /*0860*/  STG.E.64 desc[UR10][R14.64+-0x10], R20 ;  /* 0xfffff0140e007986 */ /* 0x0001e8000c101b0a */
[----:B------:R-:W3:Y:S02]  /*0870*/  LDG.E.64 R12, desc[UR10][R16.64+-0x8] ;  /* 0xfffff80a100c7981 */ /* 0x000ee4000c1e1b00 */
[----:B---3--:R-:W-:-:S07]  /*0880*/  DFMA R12, R12, -R2, R22 ;  /* 0x800000020c0c722b */ /* 0x008fce0000000016 */
[----:B------:R0:W-:Y:S04]  /*0890*/  STG.E.64 desc[UR10][R14.64+-0x8], R12 ;  /* 0xfffff80c0e007986 */ /* 0x0001e8000c101b0a */
[----:B------:R-:W2:Y:S02]  /*08a0*/  LDG.E.64 R22, desc[UR10][R16.64] ;  /* 0x0000000a10167981 */ /* 0x000ea4000c1e1b00 */
[----:B--2---:R-:W-:-:S07]  /*08b0*/  DFMA R22, R22, -R2, R24 ;  /* 0x800000021616722b */ /* 0x004fce0000000018 */
[----:B------:R0:W-:Y:S04]  /*08c0*/  STG.E.64 desc[UR10][R14.64], R22 ;  /* 0x000000160e007986 */ /* 0x0001e8000c101b0a */
[----:B------:R-:W4:Y:S01]  /*08d0*/  LDG.E.64 R10, desc[UR10][R16.64+0x8] ;  /* 0x0000080a100a7981 */ /* 0x000f22000c1e1b00 */
[----:B------:R-:W-:-:S04]  /*08e0*/  UIADD3 UR8, UPT, UPT, UR8, 0x10, URZ ;  /* 0x0000001008087890 */ /* 0x000fc8000fffe0ff */
[----:B------:R-:W-:Y:S01]  /*08f0*/  UISETP.GE.AND UP1, UPT, UR8, -0xc, UPT ;  /* 0xfffffff40800788c */ /* 0x000fe2000bf26270 */
[----:B------:R-:W-:Y:S02]  /*0900*/  VIADD R9, R9, 0x10 ;  /* 0x0000001009097836 */ /* 0x000fe40000000000 */
[----:B------:R-:W-:Y:S01]  /*0910*/  VIADD R5, R5, 0x10 ;  /* 0x0000001005057836 */ /* 0x000fe20000000000 */
[----:B----4-:R-:W-:-:S07]  /*0920*/  DFMA R10, R10, -R2, R18 ;  /* 0x800000020a0a722b */ /* 0x010fce0000000012 */
[----:B------:R0:W-:Y:S01]  /*0930*/  STG.E.64 desc[UR10][R14.64+0x8], R10 ;  /* 0x0000080a0e007986 */ /* 0x0001e2000c101b0a */
[----:B------:R-:W-:Y:S05]  /*0940*/  BRA.U !UP1, `(.L_x_26) ;  /* 0xfffffff909b47547 */ /* 0x000fea000b83ffff */
.L_x_25:
[----:B------:R-:W-:-:S04]  /*0950*/  UIADD3 UR5, UPT, UPT, -UR8, URZ, URZ ;  /* 0x000000ff08057290 */ /* 0x000fc8000fffe1ff */
[----:B------:R-:W-:-:S09]  /*0960*/  UISETP.GT.AND UP1, UPT, UR5, 0x4, UPT ;  /* 0x000000040500788c */ /* 0x000fd2000bf24270 */
[----:B------:R-:W-:Y:S05]  /*0970*/  BRA.U !UP1, `(.L_x_27) ;  /* 0x0000000109a87547 */ /* 0x000fea000b800000 */
        /* <DEDUP_REMOVED lines=16> */
[----:B------:R-:W-:Y:S01]  /*0a80*/  IADD3 R25, PT, PT, R9, 0x4, RZ ;  /* 0x0000000409197810 */ /* 0x000fe20007ffe0ff */
[----:B0-----:R-:W-:-:S04]  /*0a90*/  VIADD R15, R5, 0x4 ;  /* 0x00000004050f7836 */ /* 0x001fc80000000000 */
[----:B------:R-:W-:Y:S01]  /*0aa0*/  IMAD.WIDE R14, R15, 0x8, R6 ;  /* 0x000000080f0e7825 */ /* 0x000fe200078e0206 */
[----:B-----5:R-:W-:-:S03]  /*0ab0*/  DFMA R22, R16, -R2, R22 ;  /* 0x800000021016722b */ /* 0x020fc60000000016 */
[----:B------:R-:W-:-:S04]  /*0ac0*/  IMAD.WIDE R16, R25, 0x8, R6 ;  /* 0x0000000819107825 */ /* 0x000fc800078e0206 */
[----:B------:R0:W-:Y:S04]  /*0ad0*/  STG.E.64 desc[UR10][R10.64+0x8], R22 ;  /* 0x000008160a007986 */ /* 0x0001e8000c101b0a */
[----:B-1----:R-:W3:Y:S04]  /*0ae0*/  LDG.E.64 R18, desc[UR10][R16.64+-0x10] ;  /* 0xfffff00a10127981 */ /* 0x002ee8000c1e1b00 */
[----:B------:R-:W3:Y:S04]  /*0af0*/  LDG.E.64 R24, desc[UR10][R14.64+-0x10] ;  /* 0xfffff00a0e187981 */ /* 0x000ee8000c1e1b00 */
[----:B--2---:R-:W2:Y:S04]  /*0b00*/  LDG.E.64 R20, desc[UR10][R14.64+-0x8] ;  /* 0xfffff80a0e147981 */ /* 0x004ea8000c1e1b00 */
[----:B0-----:R-:W4:Y:S01]  /*0b10*/  LDG.E.64 R22, desc[UR10][R14.64+0x8] ;  /* 0x0000080a0e167981 */ /* 0x001f22000c1e1b00 */
[----:B---3--:R-:W-:-:S03]  /*0b20*/  DFMA R18, R18, -R2, R24 ;  /* 0x800000021212722b */ /* 0x008fc60000000018 */
[----:B------:R-:W3:Y:S04]  /*0b30*/  LDG.E.64 R24, desc[UR10][R14.64] ;  /* 0x0000000a0e187981 */ /* 0x000ee8000c1e1b00 */
[----:B------:R1:W-:Y:S04]  /*0b40*/  STG.E.64 desc[UR10][R14.64+-0x10], R18 ;  /* 0xfffff0120e007986 */ /* 0x0003e8000c101b0a */
[----:B------:R-:W2:Y:S02]  /*0b50*/  LDG.E.64 R12, desc[UR10][R16.64+-0x8] ;  /* 0xfffff80a100c7981 */ /* 0x000ea4000c1e1b00 */
[----:B--2---:R-:W-:-:S07]  /*0b60*/  DFMA R12, R12, -R2, R20 ;  /* 0x800000020c0c722b */ /* 0x004fce0000000014 */
[----:B------:R1:W-:Y:S04]  /*0b70*/  STG.E.64 desc[UR10][R14.64+-0x8], R12 ;  /* 0xfffff80c0e007986 */ /* 0x0003e8000c101b0a */
[----:B------:R-:W3:Y:S02]  /*0b80*/  LDG.E.64 R20, desc[UR10][R16.64] ;  /* 0x0000000a10147981 */ /* 0x000ee4000c1e1b00 */
[----:B---3--:R-:W-:-:S07]  /*0b90*/  DFMA R20, R20, -R2, R24 ;  /* 0x800000021414722b */ /* 0x008fce0000000018 */
[----:B------:R1:W-:Y:S04]  /*0ba0*/  STG.E.64 desc[UR10][R14.64], R20 ;  /* 0x000000140e007986 */ /* 0x0003e8000c101b0a */
[----:B------:R-:W4:Y:S01]  /*0bb0*/  LDG.E.64 R10, desc[UR10][R16.64+0x8] ;  /* 0x0000080a100a7981 */ /* 0x000f22000c1e1b00 */
[----:B------:R-:W-:Y:S01]  /*0bc0*/  VIADD R9, R9, 0x8 ;  /* 0x0000000809097836 */ /* 0x000fe20000000000 */
[----:B------:R-:W-:Y:S01]  /*0bd0*/  IADD3 R5, PT, PT, R5, 0x8, RZ ;  /* 0x0000000805057810 */ /* 0x000fe20007ffe0ff */
[----:B------:R-:W-:Y:S02]  /*0be0*/  UIADD3 UR8, UPT, UPT, UR8, 0x8, URZ ;  /* 0x0000000808087890 */ /* 0x000fe4000fffe0ff */
[----:B------:R-:W-:Y:S01]  /*0bf0*/  UPLOP3.LUT UP0, UPT, UPT, UPT, UPT, 0x40, 0x4 ;  /* 0x000000000004789c */ /* 0x000fe20003f0e870 */
[----:B----4-:R-:W-:-:S07]  /*0c00*/  DFMA R10, R10, -R2, R22 ;  /* 0x800000020a0a722b */ /* 0x010fce0000000016 */
[----:B------:R1:W-:Y:S04]  /*0c10*/  STG.E.64 desc[UR10][R14.64+0x8], R10 ;  /* 0x0000080a0e007986 */ /* 0x0003e8000c101b0a */
.L_x_27:
[----:B------:R-:W-:-:S09]  /*0c20*/  UISETP.NE.OR UP0, UPT, UR8, URZ, UP0 ;  /* 0x000000ff0800728c */ /* 0x000fd20008705670 */
[----:B------:R-:W-:Y:S05]  /*0c30*/  BRA.U !UP0, `(.L_x_23) ;  /* 0x00000001085c7547 */ /* 0x000fea000b800000 */
.L_x_24:
[----:B01----:R-:W-:-:S04]  /*0c40*/  IMAD.WIDE R12, R9, 0x8, R6 ;  /* 0x00000008090c7825 */ /* 0x003fc800078e0206 */
[----:B--2---:R-:W-:Y:S01]  /*0c50*/  IMAD.WIDE R10, R5, 0x8, R6 ;  /* 0x00000008050a7825 */ /* 0x004fe200078e0206 */
        /* <DEDUP_REMOVED lines=14> */
[----:B------:R-:W-:-:S04]  /*0d40*/  UIADD3 UR8, UPT, UPT, UR8, 0x4, URZ ;  /* 0x0000000408087890 */ /* 0x000fc8000fffe0ff */
[----:B------:R-:W-:Y:S01]  /*0d50*/  UISETP.NE.AND UP0, UPT, UR8, URZ, UPT ;  /* 0x000000ff0800728c */ /* 0x000fe2000bf05270 */
[----:B------:R-:W-:Y:S02]  /*0d60*/  VIADD R9, R9, 0x4 ;  /* 0x0000000409097836 */ /* 0x000fe40000000000 */
[----:B------:R-:W-:Y:S01]  /*0d70*/  VIADD R5, R5, 0x4 ;  /* 0x0000000405057836 */ /* 0x000fe20000000000 */
[----:B-----5:R-:W-:-:S07]  /*0d80*/  DFMA R20, R20, -R2, R22 ;  /* 0x800000021414722b */ /* 0x020fce0000000016 */
[----:B------:R2:W-:Y:S01]  /*0d90*/  STG.E.64 desc[UR10][R10.64+0x8], R20 ;  /* 0x000008140a007986 */ /* 0x0005e2000c101b0a */
[----:B------:R-:W-:Y:S05]  /*0da0*/  BRA.U UP0, `(.L_x_24) ;  /* 0xfffffffd00a47547 */ /* 0x000fea000b83ffff */
.L_x_23:
[----:B------:R-:W-:-:S09]  /*0db0*/  UISETP.NE.AND UP0, UPT, UR6, URZ, UPT ;  /* 0x000000ff0600728c */ /* 0x000fd2000bf05270 */
[----:B------:R-:W-:Y:S05]  /*0dc0*/  BRA.U !UP0, `(.L_x_22) ;  /* 0x00000001083c7547 */ /* 0x000fea000b800000 */
[----:B012---:R-:W0:Y:S01]  /*0dd0*/  LDC.64 R10, c[0x0][0x380] ;  /* 0x0000e000ff0a7b82 */ /* 0x007e220000000a00 */
[----:B------:R-:W-:Y:S01]  /*0de0*/  IADD3 R13, PT, PT, R4, UR4, RZ ;  /* 0x00000004040d7c10 */ /* 0x000fe2000fffe0ff */
[----:B------:R-:W-:Y:S01]  /*0df0*/  VIADD R15, R0, UR4 ;  /* 0x00000004000f7c36 */ /* 0x000fe20008000000 */
[----:B------:R-:W-:-:S12]  /*0e00*/  UIADD3 UR6, UPT, UPT, -UR6, URZ, URZ ;  /* 0x000000ff06067290 */ /* 0x000fd8000fffe1ff */
.L_x_28:
[----:B0-----:R-:W-:-:S04]  /*0e10*/  IMAD.WIDE R6, R15, 0x8, R10 ;  /* 0x000000080f067825 */ /* 0x001fc800078e020a */
[C---:B---3--:R-:W-:Y:S02]  /*0e20*/  IMAD.WIDE R4, R13.reuse, 0x8, R10 ;  /* 0x000000080d047825 */ /* 0x048fe400078e020a */
[----:B------:R-:W2:Y:S04]  /*0e30*/  LDG.E.64 R6, desc[UR10][R6.64] ;  /* 0x0000000a06067981 */ /* 0x000ea8000c1e1b00 */
[----:B------:R-:W2:Y:S01]  /*0e40*/  LDG.E.64 R8, desc[UR10][R4.64] ;  /* 0x0000000a04087981 */ /* 0x000ea2000c1e1b00 */
[----:B------:R-:W-:Y:S01]  /*0e50*/  UIADD3 UR6, UPT, UPT, UR6, 0x1, URZ ;  /* 0x0000000106067890 */ /* 0x000fe2000fffe0ff */
[----:B------:R-:W-:Y:S01]  /*0e60*/  VIADD R13, R13, 0x1 ;  /* 0x000000010d0d7836 */ /* 0x000fe20000000000 */
[----:B------:R-:W-:Y:S02]  /*0e70*/  IADD3 R15, PT, PT, R15, 0x1, RZ ;  /* 0x000000010f0f7810 */ /* 0x000fe40007ffe0ff */
[----:B------:R-:W-:Y:S01]  /*0e80*/  UISETP.NE.AND UP0, UPT, UR6, URZ, UPT ;  /* 0x000000ff0600728c */ /* 0x000fe2000bf05270 */
[----:B--2---:R-:W-:-:S07]  /*0e90*/  DFMA R8, R6, -R2, R8 ;  /* 0x800000020608722b */ /* 0x004fce0000000008 */
[----:B------:R3:W-:Y:S01]  /*0ea0*/  STG.E.64 desc[UR10][R4.64], R8 ;  /* 0x0000000804007986 */ /* 0x0007e2000c101b0a */
[----:B------:R-:W-:Y:S05]  /*0eb0*/  BRA.U UP0, `(.L_x_28) ;  /* 0xfffffffd00d47547 */ /* 0x000fea000b83ffff */
.L_x_22:
[----:B------:R-:W-:Y:S06]  /*0ec0*/  BAR.SYNC.DEFER_BLOCKING 0x0 ;  /* 0x0000000000007b1d */ /* 0x000fec0000010000 */
[----:B------:R-:W-:Y:S05]  /*0ed0*/  EXIT ;  /* 0x000000000000794d */ /* 0x000fea0003800000 */
        .weak           $__internal_1_$__cuda_sm20_div_rn_f64_full
        .type           $__internal_1_$__cuda_sm20_div_rn_f64_full,@function
        .size           $__internal_1_$__cuda_sm20_div_rn_f64_full,(.L_x_36 - $__internal_1_$__cuda_sm20_div_rn_f64_full)
$__internal_1_$__cuda_sm20_div_rn_f64_full:
        /* <DEDUP_REMOVED lines=8> */
[----:B------:R-:W-:-:S03]  /*0f60*/  MOV R13, 0x1ca00000 ;  /* 0x1ca00000000d7802 */ /* 0x000fc60000000f00 */
[----:B------:R-:W-:-:S04]  /*0f70*/  @!P0 DMUL R2, R6, 8.98846567431157953865e+307 ;  /* 0x7fe0000006028828 */ /* 0x000fc80000000000 */
[----:B------:R-:W-:Y:S02]  /*0f80*/  @!P2 LOP3.LUT R18, R7, 0x7ff00000, RZ, 0xc0, !PT ;  /* 0x7ff000000712a812 */ /* 0x000fe400078ec0ff */
[----:B------:R-:W0:Y:S02]  /*0f90*/  MUFU.RCP64H R11, R3 ;  /* 0x00000003000b7308 */ /* 0x000e240000001800 */
[----:B------:R-:W-:Y:S01]  /*0fa0*/  @!P2 ISETP.GE.U32.AND P3, PT, R5, R18, PT ;  /* 0x000000120500a20c */ /* 0x000fe20003f66070 */
[----:B------:R-:W-:Y:S01]  /*0fb0*/  @!P2 IMAD.MOV.U32 R18, RZ, RZ, RZ ;  /* 0x000000ffff12a224 */ /* 0x000fe200078e00ff */
[----:B0-----:R-:W-:-:S08]  /*0fc0*/  DFMA R14, R10, -R2, 1 ;  /* 0x3ff000000a0e742b */ /* 0x001fd00000000802 */
[----:B------:R-:W-:Y:S01]  /*0fd0*/  DFMA R16, R14, R14, R14 ;  /* 0x0000000e0e10722b */ /* 0x000fe2000000000e */
[----:B------:R-:W-:Y:S02]  /*0fe0*/  LOP3.LUT R14, R7, 0x7ff00000, RZ, 0xc0, !PT ;  /* 0x7ff00000070e7812 */ /* 0x000fe400078ec0ff */
[----:B------:R-:W-:Y:S02]  /*0ff0*/  @!P2 SEL R15, R13, 0x63400000, !P3 ;  /* 0x634000000d0fa807 */ /* 0x000fe40005800000 */
[----:B------:R-:W-:-:S03]  /*1000*/  ISETP.GE.U32.AND P1, PT, R5, R14, PT ;  /* 0x0000000e0500720c */ /* 0x000fc60003f26070 */
[----:B------:R-:W-:Y:S01]  /*1010*/  DFMA R16, R10, R16, R10 ;  /* 0x000000100a10722b */ /* 0x000fe2000000000a */
[--C-:B------:R-:W-:Y:S01]  /*1020*/  @!P2 LOP3.LUT R15, R15, 0x80000000, R9.reuse, 0xf8, !PT ;  /* 0x800000000f0fa812 */ /* 0x100fe200078ef809 */
[----:B------:R-:W-:Y:S01]  /*1030*/  IMAD.MOV.U32 R10, RZ, RZ, R8 ;  /* 0x000000ffff0a7224 */ /* 0x000fe200078e0008 */
[----:B------:R-:W-:Y:S02]  /*1040*/  SEL R11, R13, 0x63400000, !P1 ;  /* 0x634000000d0b7807 */ /* 0x000fe40004800000 */
[----:B------:R-:W-:Y:S02]  /*1050*/  @!P2 LOP3.LUT R19, R15, 0x100000, RZ, 0xfc, !PT ;  /* 0x001000000f13a812 */ /* 0x000fe400078efcff */
[----:B------:R-:W-:Y:S01]  /*1060*/  LOP3.LUT R11, R11, 0x800fffff, R9, 0xf8, !PT ;  /* 0x800fffff0b0b7812 */ /* 0x000fe200078ef809 */
[----:B------:R-:W-:-:S05]  /*1070*/  DFMA R20, R16, -R2, 1 ;  /* 0x3ff000001014742b */ /* 0x000fca0000000802 */
[----:B------:R-:W-:-:S03]  /*1080*/  @!P2 DFMA R10, R10, 2, -R18 ;  /* 0x400000000a0aa82b */ /* 0x000fc60000000812 */
[----:B------:R-:W-:Y:S01]  /*1090*/  DFMA R16, R16, R20, R16 ;  /* 0x000000141010722b */ /* 0x000fe20000000010 */
[----:B------:R-:W-:Y:S01]  /*10a0*/  MOV R21, R5 ;  /* 0x0000000500157202 */ /* 0x000fe20000000f00 */
[----:B------:R-:W-:Y:S01]  /*10b0*/  IMAD.MOV.U32 R20, RZ, RZ, R14 ;  /* 0x000000ffff147224 */ /* 0x000fe200078e000e */
[----:B------:R-:W-:-:S04]  /*10c0*/  @!P0 LOP3.LUT R20, R3, 0x7ff00000, RZ, 0xc0, !PT ;  /* 0x7ff0000003148812 */ /* 0x000fc800078ec0ff */
[----:B------:R-:W-:Y:S01]  /*10d0*/  @!P2 LOP3.LUT R21, R11, 0x7ff00000, RZ, 0xc0, !PT ;  /* 0x7ff000000b15a812 */ /* 0x000fe200078ec0ff */
[----:B------:R-:W-:Y:S01]  /*10e0*/  DMUL R18, R16, R10 ;  /* 0x0000000a10127228 */ /* 0x000fe20000000000 */
[----:B------:R-:W-:-:S03]  /*10f0*/  IADD3 R23, PT, PT, R20, -0x1, RZ ;  /* 0xffffffff14177810 */ /* 0x000fc60007ffe0ff */
[----:B------:R-:W-:-:S04]  /*1100*/  VIADD R22, R21, 0xffffffff ;  /* 0xffffffff15167836 */ /* 0x000fc80000000000 */
[----:B------:R-:W-:Y:S01]  /*1110*/  DFMA R14, R18, -R2, R10 ;  /* 0x80000002120e722b */ /* 0x000fe2000000000a */
[----:B------:R-:W-:-:S04]  /*1120*/  ISETP.GT.U32.AND P0, PT, R22, 0x7feffffe, PT ;  /* 0x7feffffe1600780c */ /* 0x000fc80003f04070 */
[----:B------:R-:W-:-:S03]  /*1130*/  ISETP.GT.U32.OR P0, PT, R23, 0x7feffffe, P0 ;  /* 0x7feffffe1700780c */ /* 0x000fc60000704470 */
[----:B------:R-:W-:-:S10]  /*1140*/  DFMA R14, R16, R14, R18 ;  /* 0x0000000e100e722b */ /* 0x000fd40000000012 */
[----:B------:R-:W-:Y:S05]  /*1150*/  @P0 BRA `(.L_x_30) ;  /* 0x00000000006c0947 */ /* 0x000fea0003800000 */
[----:B------:R-:W-:-:S04]  /*1160*/  LOP3.LUT R16, R7, 0x7ff00000, RZ, 0xc0, !PT ;  /* 0x7ff0000007107812 */ /* 0x000fc800078ec0ff */
[CC--:B------:R-:W-:Y:S02]  /*1170*/  VIADDMNMX R8, R5.reuse, -R16.reuse, 0xb9600000, !PT ;  /* 0xb960000005087446 */ /* 0x0c0fe40007800910 */
[----:B------:R-:W-:Y:S02]  /*1180*/  ISETP.GE.U32.AND P0, PT, R5, R16, PT ;  /* 0x000000100500720c */ /* 0x000fe40003f06070 */
[----:B------:R-:W-:Y:S02]  /*1190*/  VIMNMX R8, PT, PT, R8, 0x46a00000, PT ;  /* 0x46a0000008087848 */ /* 0x000fe40003fe0100 */
[----:B------:R-:W-:-:S05]  /*11a0*/  SEL R5, R13, 0x63400000, !P0 ;  /* 0x634000000d057807 */ /* 0x000fca0004000000 */
[----:B------:R-:W-:Y:S01]  /*11b0*/  IMAD.IADD R5, R8, 0x1, -R5 ;  /* 0x0000000108057824 */ /* 0x000fe200078e0a05 */
[----:B------:R-:W-:-:S03]  /*11c0*/  MOV R8, RZ ;  /* 0x000000ff00087202 */ /* 0x000fc60000000f00 */
[----:B------:R-:W-:-:S06]  /*11d0*/  VIADD R9, R5, 0x7fe00000 ;  /* 0x7fe0000005097836 */ /* 0x000fcc0000000000 */
[----:B------:R-:W-:-:S10]  /*11e0*/  DMUL R16, R14, R8 ;  /* 0x000000080e107228 */ /* 0x000fd40000000000 */
[----:B------:R-:W-:-:S13]  /*11f0*/  FSETP.GTU.AND P0, PT, |R17|, 1.469367938527859385e-39, PT ;  /* 0x001000001100780b */ /* 0x000fda0003f0c200 */
[----:B------:R-:W-:Y:S05]  /*1200*/  @P0 BRA `(.L_x_31) ;  /* 0x0000000000940947 */ /* 0x000fea0003800000 */
[----:B------:R-:W-:Y:S01]  /*1210*/  DFMA R2, R14, -R2, R10 ;  /* 0x800000020e02722b */ /* 0x000fe2000000000a */
[----:B------:R-:W-:-:S09]  /*1220*/  IMAD.MOV.U32 R8, RZ, RZ, RZ ;  /* 0x000000ffff087224 */ /* 0x000fd200078e00ff */
[C---:B------:R-:W-:Y:S02]  /*1230*/  FSETP.NEU.AND P0, PT, R3.reuse, RZ, PT ;  /* 0x000000ff0300720b */ /* 0x040fe40003f0d000 */
[----:B------:R-:W-:-:S04]  /*1240*/  LOP3.LUT R7, R3, 0x80000000, R7, 0x48, !PT ;  /* 0x8000000003077812 */ /* 0x000fc800078e4807 */
[----:B------:R-:W-:-:S07]  /*1250*/  LOP3.LUT R9, R7, R9, RZ, 0xfc, !PT ;  /* 0x0000000907097212 */ /* 0x000fce00078efcff */
[----:B------:R-:W-:Y:S05]  /*1260*/  @!P0 BRA `(.L_x_31) ;  /* 0x00000000007c8947 */ /* 0x000fea0003800000 */
[----:B------:R-:W-:Y:S01]  /*1270*/  IMAD.MOV R3, RZ, RZ, -R5 ;  /* 0x000000ffff037224 */ /* 0x000fe200078e0a05 */
[----:B------:R-:W-:Y:S01]  /*1280*/  MOV R2, RZ ;  /* 0x000000ff00027202 */ /* 0x000fe20000000f00 */
[----:B------:R-:W-:Y:S01]  /*1290*/  DMUL.RP R8, R14, R8 ;  /* 0x000000080e087228 */ /* 0x000fe20000008000 */
[----:B------:R-:W-:-:S04]  /*12a0*/  IADD3 R5, PT, PT, -R5, -0x43300000, RZ ;  /* 0xbcd0000005057810 */ /* 0x000fc80007ffe1ff */
[----:B------:R-:W-:-:S05]  /*12b0*/  DFMA R2, R16, -R2, R14 ;  /* 0x800000021002722b */ /* 0x000fca000000000e */
[----:B------:R-:W-:-:S05]  /*12c0*/  LOP3.LUT R7, R9, R7, RZ, 0x3c, !PT ;  /* 0x0000000709077212 */ /* 0x000fca00078e3cff */
[----:B------:R-:W-:-:S04]  /*12d0*/  FSETP.NEU.AND P0, PT, |R3|, R5, PT ;  /* 0x000000050300720b */ /* 0x000fc80003f0d200 */
[----:B------:R-:W-:Y:S02]  /*12e0*/  FSEL R16, R8, R16, !P0 ;  /* 0x0000001008107208 */ /* 0x000fe40004000000 */
[----:B------:R-:W-:Y:S01]  /*12f0*/  FSEL R17, R7, R17, !P0 ;  /* 0x0000001107117208 */ /* 0x000fe20004000000 */
[----:B------:R-:W-:Y:S06]  /*1300*/  BRA `(.L_x_31) ;  /* 0x0000000000547947 */ /* 0x000fec0003800000 */
.L_x_30:
        /* <DEDUP_REMOVED lines=11> */
[----:B------:R-:W-:Y:S02]  /*13c0*/  @P0 LOP3.LUT R2, R17, 0x7ff00000, RZ, 0xfc, !PT ;  /* 0x7ff0000011020812 */ /* 0x000fe400078efcff */
[----:B------:R-:W-:Y:S01]  /*13d0*/  @!P0 MOV R16, RZ ;  /* 0x000000ff00108202 */ /* 0x000fe20000000f00 */
[----:B------:R-:W-:Y:S02]  /*13e0*/  @P0 IMAD.MOV.U32 R16, RZ, RZ, RZ ;  /* 0x000000ffff100224 */ /* 0x000fe400078e00ff */
[----:B------:R-:W-:Y:S01]  /*13f0*/  @P0 IMAD.MOV.U32 R17, RZ, RZ, R2 ;  /* 0x000000ffff110224 */ /* 0x000fe200078e0002 */
[----:B------:R-:W-:Y:S06]  /*1400*/  BRA `(.L_x_31) ;  /* 0x0000000000147947 */ /* 0x000fec0003800000 */
.L_x_33:
[----:B------:R-:W-:Y:S02]  /*1410*/  LOP3.LUT R17, R7, 0x80000, RZ, 0xfc, !PT ;  /* 0x0008000007117812 */ /* 0x000fe400078efcff */
[----:B------:R-:W-:Y:S01]  /*1420*/  MOV R16, R6 ;  /* 0x0000000600107202 */ /* 0x000fe20000000f00 */
[----:B------:R-:W-:Y:S06]  /*1430*/  BRA `(.L_x_31) ;  /* 0x0000000000087947 */ /* 0x000fec0003800000 */
.L_x_32:
[----:B------:R-:W-:Y:S01]  /*1440*/  LOP3.LUT R17, R9, 0x80000, RZ, 0xfc, !PT ;  /* 0x0008000009117812 */ /* 0x000fe200078efcff */
[----:B------:R-:W-:-:S07]  /*1450*/  IMAD.MOV.U32 R16, RZ, RZ, R8 ;  /* 0x000000ffff107224 */ /* 0x000fce00078e0008 */
.L_x_31:
[----:B------:R-:W-:Y:S05]  /*1460*/  BSYNC.RECONVERGENT B1 ;  /* 0x0000000000017941 */ /* 0x000fea0003800200 */
.L_x_29:
[----:B------:R-:W-:Y:S01]  /*1470*/  IMAD.MOV.U32 R13, RZ, RZ, 0x0 ;  /* 0x00000000ff0d7424 */ /* 0x000fe200078e00ff */
[----:B------:R-:W-:Y:S01]  /*1480*/  MOV R3, R17 ;  /* 0x0000001100037202 */ /* 0x000fe20000000f00 */
[----:B------:R-:W-:Y:S02]  /*1490*/  IMAD.MOV.U32 R2, RZ, RZ, R16 ;  /* 0x000000ffff027224 */ /* 0x000fe400078e0010 */
[----:B------:R-:W-:Y:S05]  /*14a0*/  RET.REL.NODEC R12 `(_Z16reduceToDiagonalPdii) ;  /* 0xffffffe80cd47950 */ /* 0x000fea0003c3ffff */
.L_x_34:
        /* <DEDUP_REMOVED lines=13> */
.L_x_36:


//--------------------- .nv.shared.reserved.0     --------------------------
	.section	.nv.shared.reserved.0,"aw",@nobits
	.weak		__nv_reservedSMEM_offset_0_alias
	.size		__nv_reservedSMEM_offset_0_alias, 0, 64
	.other		__nv_reservedSMEM_offset_0_alias,@"STO_CUDA_RESERVED_SHARED STV_DEFAULT"
__nv_reservedSMEM_offset_0_alias:
	.zero		0
	.zero		64


//--------------------- .nv.constant0._Z12reduceToUnitPdi --------------------------
	.section	.nv.constant0._Z12reduceToUnitPdi,"a",@progbits
	.sectionflags	@""
	.align	4
.nv.constant0._Z12reduceToUnitPdi:
	.zero		908


//--------------------- .nv.constant0._Z16reduceToDiagonalPdii --------------------------
	.section	.nv.constant0._Z16reduceToDiagonalPdii,"a",@progbits
	.sectionflags	@""
	.align	4
.nv.constant0._Z16reduceToDiagonalPdii:
	.zero		912


//--------------------- SYMBOLS --------------------------

	.type		.nv.reservedSmem.offset0,@object
	.size		.nv.reservedSmem.offset0,0x4
